def matmul_kernel(
    a_ptr,
    b_ptr,
    c_ptr,
    M,
    N,
    K,
    stride_am,
    stride_ak,
    stride_bk,
    stride_bn,
    stride_cm,
    stride_cn,
    BLOCK_M: tl.constexpr,
    BLOCK_N: tl.constexpr,
    BLOCK_K: tl.constexpr,
    GROUP_M: tl.constexpr,
):
    pid = tl.program_id(axis=0)
    num_pid_m = tl.cdiv(M, BLOCK_M)
    num_pid_n = tl.cdiv(N, BLOCK_N)
    num_pid_in_group = GROUP_M * num_pid_n
    group_id = pid // num_pid_in_group
    first_pid_m = group_id * GROUP_M
    group_size_m = min(num_pid_m - first_pid_m, GROUP_M)
    pid_m = first_pid_m + ((pid % num_pid_in_group) % group_size_m)
    pid_n = (pid % num_pid_in_group) // group_size_m

    offs_am = (pid_m * BLOCK_M + tl.arange(0, BLOCK_M)) % M
    offs_bn = (pid_n * BLOCK_N + tl.arange(0, BLOCK_N)) % N
    offs_k = tl.arange(0, BLOCK_K)
    a_ptrs = a_ptr + offs_am[:, None] * stride_am + offs_k[None, :] * stride_ak
    b_ptrs = b_ptr + offs_k[:, None] * stride_bk + offs_bn[None, :] * stride_bn

    acc = tl.zeros((BLOCK_M, BLOCK_N), dtype=tl.float32)
    for kk in range(0, tl.cdiv(K, BLOCK_K)):
        a = tl.load(a_ptrs, mask=offs_k[None, :] < K - kk * BLOCK_K, other=0.0)
        b = tl.load(b_ptrs, mask=offs_k[:, None] < K - kk * BLOCK_K, other=0.0)
        acc = tl.dot(a, b, acc)
        a_ptrs += BLOCK_K * stride_ak
        b_ptrs += BLOCK_K * stride_bk

    c = acc.to(c_ptr.dtype.element_ty)
    offs_cm = pid_m * BLOCK_M + tl.arange(0, BLOCK_M)
    offs_cn = pid_n * BLOCK_N + tl.arange(0, BLOCK_N)
    c_ptrs = c_ptr + offs_cm[:, None] * stride_cm + offs_cn[None, :] * stride_cn
    mask = (offs_cm[:, None] < M) & (offs_cn[None, :] < N)
    tl.store(c_ptrs, c, mask=mask)

# config = {"BLOCK_K": 64, "BLOCK_M": 64, "BLOCK_N": 128, "GROUP_M": 1, "arch": "sm_100", "dtype": "fp16", "num_ctas": 1, "num_stages": 3, "num_warps": 4}
# arch = sm_100


// ===== COMPILED SASS (sm_100a) =====

	.target	sm_100a

	.elftype	@"ET_EXEC"


//--------------------- .note.nv.tkinfo           --------------------------
	.section	.note.nv.tkinfo,"",@"SHT_NOTE"
	.sectionflags	@"SHF_NOTE_NV_TKINFO"
	.tkinfo
        /*0018*/ 	.word	0x00000081
        /*0030*/ 	.string	""
        /*0030*/ 	.string	"ptxas-blackwell"
        /*0030*/ 	.string	"Cuda compilation tools, release 12.9, V12.9.86"
        /*0030*/ 	.string	"Build cuda_12.9.r12.9/compiler.36037853_0"
        /*0030*/ 	.string	"-v  -suppress-debug-info  -lineinfo  -arch sm_100a "



//--------------------- .note.nv.cuver            --------------------------
	.section	.note.nv.cuver,"",@"SHT_NOTE"
	.sectionflags	@"SHF_NOTE_NV_CUVER"
        /*0018*/ 	.short	0x0001
        /*001a*/ 	.short	0x0064
        /*001c*/ 	.short	0x0001
        /*001e*/ 	.short	0x0000
        /*0020*/ 	.short	0x0001
        /*0022*/ 	.short	0x0000


//--------------------- .nv.info                  --------------------------
	.section	.nv.info,"",@"SHT_CUDA_INFO"
	.align	4


	//----- nvinfo : EIATTR_REGCOUNT
	.align		4
        /*0000*/ 	.byte	0x04, 0x2f
        /*0002*/ 	.short	(.L_4 - .L_3)
	.align		4
.L_3:
        /*0004*/ 	.word	index@(matmul_kernel)
        /*0008*/ 	.word	0x000000ff


	//----- nvinfo : EIATTR_FRAME_SIZE
	.align		4
.L_4:
        /*000c*/ 	.byte	0x04, 0x11
        /*000e*/ 	.short	(.L_6 - .L_5)
	.align		4
.L_5:
        /*0010*/ 	.word	index@($__internal_2_$__cuda_sm10x_tcgen05_guardrail_trap_unallocated_columns_being_dealloced)
        /*0014*/ 	.word	0x00000110


	//----- nvinfo : EIATTR_FRAME_SIZE
	.align		4
.L_6:
        /*0018*/ 	.byte	0x04, 0x11
        /*001a*/ 	.short	(.L_8 - .L_7)
	.align		4
.L_7:
        /*001c*/ 	.word	index@($__internal_1_$__cuda_sm10x_tcgen05_guardrail_trap_phase_invalid_during_alloc)
        /*0020*/ 	.word	0x00000110


	//----- nvinfo : EIATTR_FRAME_SIZE
	.align		4
.L_8:
        /*0024*/ 	.byte	0x04, 0x11
        /*0026*/ 	.short	(.L_10 - .L_9)
	.align		4
.L_9:
        /*0028*/ 	.word	index@($__internal_0_$__cuda_sm10x_tcgen05_guardrail_trap_col_being_dealloced_not_returned_by_alloc)
        /*002c*/ 	.word	0x00000110


	//----- nvinfo : EIATTR_FRAME_SIZE
	.align		4
.L_10:
        /*0030*/ 	.byte	0x04, 0x11
        /*0032*/ 	.short	(.L_12 - .L_11)
	.align		4
.L_11:
        /*0034*/ 	.word	index@(matmul_kernel)
        /*0038*/ 	.word	0x00000110


	//----- nvinfo : EIATTR_MIN_STACK_SIZE
	.align		4
.L_12:
        /*003c*/ 	.byte	0x04, 0x12
        /*003e*/ 	.short	(.L_14 - .L_13)
	.align		4
.L_13:
        /*0040*/ 	.word	index@(matmul_kernel)
        /*0044*/ 	.word	0x00000110
.L_14:


//--------------------- .nv.info.matmul_kernel    --------------------------
	.section	.nv.info.matmul_kernel,"",@"SHT_CUDA_INFO"
	.sectionflags	@""
	.align	4


	//----- nvinfo : EIATTR_CUDA_API_VERSION
	.align		4
        /*0000*/ 	.byte	0x04, 0x37
        /*0002*/ 	.short	(.L_16 - .L_15)
.L_15:
        /*0004*/ 	.word	0x00000081


	//----- nvinfo : EIATTR_KPARAM_INFO
	.align		4
.L_16:
        /*0008*/ 	.byte	0x04, 0x17
        /*000a*/ 	.short	(.L_18 - .L_17)
.L_17:
        /*000c*/ 	.word	0x00000000
        /*0010*/ 	.short	0x000d
        /*0012*/ 	.short	0x0048
        /*0014*/ 	.byte	0x00, 0xf4, 0x21, 0x00


	//----- nvinfo : EIATTR_KPARAM_INFO
	.align		4
.L_18:
        /*0018*/ 	.byte	0x04, 0x17
        /*001a*/ 	.short	(.L_20 - .L_19)
.L_19:
        /*001c*/ 	.word	0x00000000
        /*0020*/ 	.short	0x000c
        /*0022*/ 	.short	0x0040
        /*0024*/ 	.byte	0x00, 0xf4, 0x21, 0x00


	//----- nvinfo : EIATTR_KPARAM_INFO
	.align		4
.L_20:
        /*0028*/ 	.byte	0x04, 0x17
        /*002a*/ 	.short	(.L_22 - .L_21)
.L_21:
        /*002c*/ 	.word	0x00000000
        /*0030*/ 	.short	0x000b
        /*0032*/ 	.short	0x0038
        /*0034*/ 	.byte	0x00, 0xf0, 0x11, 0x00


	//----- nvinfo : EIATTR_KPARAM_INFO
	.align		4
.L_22:
        /*0038*/ 	.byte	0x04, 0x17
        /*003a*/ 	.short	(.L_24 - .L_23)
.L_23:
        /*003c*/ 	.word	0x00000000
        /*0040*/ 	.short	0x000a
        /*0042*/ 	.short	0x0034
        /*0044*/ 	.byte	0x00, 0xf0, 0x11, 0x00


	//----- nvinfo : EIATTR_KPARAM_INFO
	.align		4
.L_24:
        /*0048*/ 	.byte	0x04, 0x17
        /*004a*/ 	.short	(.L_26 - .L_25)
.L_25:
        /*004c*/ 	.word	0x00000000
        /*0050*/ 	.short	0x0009
        /*0052*/ 	.short	0x0030
        /*0054*/ 	.byte	0x00, 0xf0, 0x11, 0x00


	//----- nvinfo : EIATTR_KPARAM_INFO
	.align		4
.L_26:
        /*0058*/ 	.byte	0x04, 0x17
        /*005a*/ 	.short	(.L_28 - .L_27)
.L_27:
        /*005c*/ 	.word	0x00000000
        /*0060*/ 	.short	0x0008
        /*0062*/ 	.short	0x002c
        /*0064*/ 	.byte	0x00, 0xf0, 0x11, 0x00


	//----- nvinfo : EIATTR_KPARAM_INFO
	.align		4
.L_28:
        /*0068*/ 	.byte	0x04, 0x17
        /*006a*/ 	.short	(.L_30 - .L_29)
.L_29:
        /*006c*/ 	.word	0x00000000
        /*0070*/ 	.short	0x0007
        /*0072*/ 	.short	0x0028
        /*0074*/ 	.byte	0x00, 0xf0, 0x11, 0x00


	//----- nvinfo : EIATTR_KPARAM_INFO
	.align		4
.L_30:
        /*0078*/ 	.byte	0x04, 0x17
        /*007a*/ 	.short	(.L_32 - .L_31)
.L_31:
        /*007c*/ 	.word	0x00000000
        /*0080*/ 	.short	0x0006
        /*0082*/ 	.short	0x0024
        /*0084*/ 	.byte	0x00, 0xf0, 0x11, 0x00


	//----- nvinfo : EIATTR_KPARAM_INFO
	.align		4
.L_32:
        /*0088*/ 	.byte	0x04, 0x17
        /*008a*/ 	.short	(.L_34 - .L_33)
.L_33:
        /*008c*/ 	.word	0x00000000
        /*0090*/ 	.short	0x0005
        /*0092*/ 	.short	0x0020
        /*0094*/ 	.byte	0x00, 0xf0, 0x11, 0x00


	//----- nvinfo : EIATTR_KPARAM_INFO
	.align		4
.L_34:
        /*0098*/ 	.byte	0x04, 0x17
        /*009a*/ 	.short	(.L_36 - .L_35)
.L_35:
        /*009c*/ 	.word	0x00000000
        /*00a0*/ 	.short	0x0004
        /*00a2*/ 	.short	0x001c
        /*00a4*/ 	.byte	0x00, 0xf0, 0x11, 0x00


	//----- nvinfo : EIATTR_KPARAM_INFO
	.align		4
.L_36:
        /*00a8*/ 	.byte	0x04, 0x17
        /*00aa*/ 	.short	(.L_38 - .L_37)
.L_37:
        /*00ac*/ 	.word	0x00000000
        /*00b0*/ 	.short	0x0003
        /*00b2*/ 	.short	0x0018
        /*00b4*/ 	.byte	0x00, 0xf0, 0x11, 0x00


	//----- nvinfo : EIATTR_KPARAM_INFO
	.align		4
.L_38:
        /*00b8*/ 	.byte	0x04, 0x17
        /*00ba*/ 	.short	(.L_40 - .L_39)
.L_39:
        /*00bc*/ 	.word	0x00000000
        /*00c0*/ 	.short	0x0002
        /*00c2*/ 	.short	0x0010
        /*00c4*/ 	.byte	0x00, 0xf4, 0x21, 0x00


	//----- nvinfo : EIATTR_KPARAM_INFO
	.align		4
.L_40:
        /*00c8*/ 	.byte	0x04, 0x17
        /*00ca*/ 	.short	(.L_42 - .L_41)
.L_41:
        /*00cc*/ 	.word	0x00000000
        /*00d0*/ 	.short	0x0001
        /*00d2*/ 	.short	0x0008
        /*00d4*/ 	.byte	0x00, 0xf4, 0x21, 0x00


	//----- nvinfo : EIATTR_KPARAM_INFO
	.align		4
.L_42:
        /*00d8*/ 	.byte	0x04, 0x17
        /*00da*/ 	.short	(.L_44 - .L_43)
.L_43:
        /*00dc*/ 	.word	0x00000000
        /*00e0*/ 	.short	0x0000
        /*00e2*/ 	.short	0x0000
        /*00e4*/ 	.byte	0x00, 0xf4, 0x21, 0x00


	//----- nvinfo : EIATTR_AT_ENTRY_FRAGMENTS
	.align		4
.L_44:
        /*00e8*/ 	.byte	0x04, 0x4f
        /*00ea*/ 	.short	(.L_46 - .L_45)


	//   ....[0]....
.L_45:
        /*00ec*/ 	.word	0x00000004


	//----- nvinfo : EIATTR_RESERVED_SMEM_USED
	.align		4
.L_46:
        /*00f0*/ 	.byte	0x01, 0x41
	.zero		2


	//----- nvinfo : EIATTR_SPARSE_MMA_MASK
	.align		4
        /*00f4*/ 	.byte	0x03, 0x50
        /*00f6*/ 	.short	0x0000


	//----- nvinfo : EIATTR_TCGEN05_1CTA_USED
	.align		4
        /*00f8*/ 	.byte	0x01, 0x51
	.zero		2


	//----- nvinfo : EIATTR_MAXREG_COUNT
	.align		4
        /*00fc*/ 	.byte	0x03, 0x1b
        /*00fe*/ 	.short	0x00ff


	//----- nvinfo : EIATTR_NUM_BARRIERS
	.align		4
        /*0100*/ 	.byte	0x02, 0x4c
        /*0102*/ 	.byte	0x01
	.zero		1


	//----- nvinfo : EIATTR_ANNOTATIONS
	.align		4
        /*0104*/ 	.byte	0x04, 0x55
        /*0106*/ 	.short	(.L_48 - .L_47)


	//   ....[0]....
.L_47:
        /*0108*/ 	.word	0x00000001
        /*010c*/ 	.byte	0x00, 0x0a, 0x00, 0x00, 0x01, 0x00, 0x00, 0x00, 0xc0, 0x0a, 0x00, 0x00, 0x01, 0x00, 0x00, 0x00
        /* <DEDUP_REMOVED lines=67> */
        /*054c*/ 	.byte	0x10, 0xb5, 0x00, 0x00


	//----- nvinfo : EIATTR_INT_WARP_WIDE_INSTR_OFFSETS
	.align		4
.L_48:
        /*0550*/ 	.byte	0x04, 0x31
        /*0552*/ 	.short	(.L_50 - .L_49)


	//   ....[0]....
.L_49:
        /*0554*/ 	.word	0x00004200


	//   ....[1]....
        /*0558*/ 	.word	0x00004220


	//   ....[2]....
        /*055c*/ 	.word	0x00005c30


	//   ....[3]....
        /*0560*/ 	.word	0x0000ba00


	//   ....[4]....
        /*0564*/ 	.word	0x0000ba50


	//----- nvinfo : EIATTR_COOP_GROUP_MASK_REGIDS
	.align		4
.L_50:
        /*0568*/ 	.byte	0x04, 0x29
        /*056a*/ 	.short	(.L_52 - .L_51)


	//   ....[0]....
.L_51:
        /*056c*/ 	.word	0xffffffff


	//   ....[1]....
        /*0570*/ 	.word	0xffffffff


	//   ....[2]....
        /*0574*/ 	.word	0xffffffff


	//   ....[3]....
        /*0578*/ 	.word	0xffffffff


	//----- nvinfo : EIATTR_COOP_GROUP_INSTR_OFFSETS
	.align		4
.L_52:
        /*057c*/ 	.byte	0x04, 0x28
        /*057e*/ 	.short	(.L_54 - .L_53)


	//   ....[0]....
.L_53:
        /*0580*/ 	.word	0x00000080


	//   ....[1]....
        /*0584*/ 	.word	0x00000340


	//   ....[2]....
        /*0588*/ 	.word	0x0000b890


	//   ....[3]....
        /*058c*/ 	.word	0x0000bb00


	//----- nvinfo : EIATTR_VRC_CTA_INIT_COUNT
	.align		4
.L_54:
        /*0590*/ 	.byte	0x02, 0x4a
        /*0592*/ 	.byte	0x80
	.zero		1


	//----- nvinfo : EIATTR_MBARRIER_INSTR_OFFSETS
	.align		4
        /*0594*/ 	.byte	0x04, 0x39
        /*0596*/ 	.short	(.L_56 - .L_55)


	//   ....[0]....
.L_55:
        /*0598*/ 	.word	0x00004330
        /*059c*/ 	.word	0x000000ff
        /*05a0*/ 	.word	0x00000000
        /*05a4*/ 	.short	0x0100
        /*05a6*/ 	.byte	0x0b
	.zero		1


	//   ....[1]....
        /*05a8*/ 	.word	0x00005c70
        /*05ac*/ 	.word	0x000000ff
        /*05b0*/ 	.word	0x0000c008
        /*05b4*/ 	.short	0x0100
        /*05b6*/ 	.byte	0x09
	.zero		1


	//   ....[2]....
        /*05b8*/ 	.word	0x00007850
        /*05bc*/ 	.word	0x000000ff
        /*05c0*/ 	.word	0x00000000
        /*05c4*/ 	.short	0x010a
        /*05c6*/ 	.byte	0x0b
	.zero		1


	//   ....[3]....
        /*05c8*/ 	.word	0x000099d0
        /*05cc*/ 	.word	0x000000ff
        /*05d0*/ 	.word	0x00000000
        /*05d4*/ 	.short	0x010a
        /*05d6*/ 	.byte	0x0b
	.zero		1


	//   ....[4]....
        /*05d8*/ 	.word	0x00009ad0
        /*05dc*/ 	.word	0x000000ff
        /*05e0*/ 	.word	0x0000c000
        /*05e4*/ 	.short	0x0108
        /*05e6*/ 	.byte	0x09
	.zero		1


	//   ....[5]....
        /*05e8*/ 	.word	0x00009b10
        /*05ec*/ 	.word	0x000000ff
        /*05f0*/ 	.word	0x0000c008
        /*05f4*/ 	.short	0x0108
        /*05f6*/ 	.byte	0x09
	.zero		1


	//   ....[6]....
        /*05f8*/ 	.word	0x0000bb20
        /*05fc*/ 	.word	0x000000ff
        /*0600*/ 	.word	0x00000000
        /*0604*/ 	.short	0x010a
        /*0606*/ 	.byte	0x0b
	.zero		1


	//   ....[7]....
        /*0608*/ 	.word	0x0000bb50
        /*060c*/ 	.word	0x000000ff
        /*0610*/ 	.word	0x00000000
        /*0614*/ 	.short	0x010a
        /*0616*/ 	.byte	0x0b
	.zero		1


	//----- nvinfo : EIATTR_NUM_MBARRIERS
	.align		4
.L_56:
        /*0618*/ 	.byte	0x03, 0x38
        /*061a*/ 	.short	0x0002


	//----- nvinfo : EIATTR_EXIT_INSTR_OFFSETS
	.align		4
        /*061c*/ 	.byte	0x04, 0x1c
        /*061e*/ 	.short	(.L_58 - .L_57)


	//   ....[0]....
.L_57:
        /*0620*/ 	.word	0x0000bb10


	//----- nvinfo : EIATTR_REQNTID
	.align		4
.L_58:
        /*0624*/ 	.byte	0x04, 0x10
        /*0626*/ 	.short	(.L_60 - .L_59)
.L_59:
        /*0628*/ 	.word	0x00000080
        /*062c*/ 	.word	0x00000001
        /*0630*/ 	.word	0x00000001


	//----- nvinfo : EIATTR_CRS_STACK_SIZE
	.align		4
.L_60:
        /*0634*/ 	.byte	0x04, 0x1e
        /*0636*/ 	.short	(.L_62 - .L_61)
.L_61:
        /*0638*/ 	.word	0x00000000


	//----- nvinfo : EIATTR_CBANK_PARAM_SIZE
	.align		4
.L_62:
        /*063c*/ 	.byte	0x03, 0x19
        /*063e*/ 	.short	0x0050


	//----- nvinfo : EIATTR_PARAM_CBANK
	.align		4
        /*0640*/ 	.byte	0x04, 0x0a
        /*0642*/ 	.short	(.L_64 - .L_63)
	.align		4
.L_63:
        /*0644*/ 	.word	index@(.nv.constant0.matmul_kernel)
        /*0648*/ 	.short	0x0380
        /*064a*/ 	.short	0x0050


	//----- nvinfo : EIATTR_SW_WAR
	.align		4
.L_64:
        /*064c*/ 	.byte	0x04, 0x36
        /*064e*/ 	.short	(.L_66 - .L_65)
.L_65:
        /*0650*/ 	.word	0x00000008
.L_66:


//--------------------- .nv.compat                --------------------------
	.section	.nv.compat,"",@"SHT_CUDA_COMPAT_INFO"
	.align	4
        /*0000*/ 	.byte	0x02, 0x02, 0x02, 0x00, 0x02, 0x05, 0x05, 0x00, 0x02, 0x03, 0x00, 0x00, 0x02, 0x06, 0x01, 0x00


//--------------------- .nv.callgraph             --------------------------
	.section	.nv.callgraph,"",@"SHT_CUDA_CALLGRAPH"
	.align	4
	.sectionentsize	8
	.align		4
        /*0000*/ 	.word	0x00000000
	.align		4
        /*0004*/ 	.word	0xffffffff
	.align		4
        /*0008*/ 	.word	0x00000000
	.align		4
        /*000c*/ 	.word	0xfffffffe
	.align		4
        /*0010*/ 	.word	0x00000000
	.align		4
        /*0014*/ 	.word	0xfffffffd
	.align		4
        /*0018*/ 	.word	0x00000000
	.align		4
        /*001c*/ 	.word	0xfffffffc


//--------------------- .text.matmul_kernel       --------------------------
	.section	.text.matmul_kernel,"ax",@progbits
	.align	128
        .global         matmul_kernel
        .type           matmul_kernel,@function
        .size           matmul_kernel,(.L_x_20 - matmul_kernel)
        .other          matmul_kernel,@"STO_CUDA_ENTRY STV_DEFAULT"
matmul_kernel:
.text.matmul_kernel:
[----:B------:R-:W0:Y:S01]  /*0000*/  LDC R1, c[0x0][0x37c] ;  /* 0x0000df00ff017b82 */ /* 0x000e220000000800 */
[----:B------:R-:W1:Y:S01]  /*0010*/  S2R R0, SR_TID.X ;  /* 0x0000000000007919 */ /* 0x000e620000002100 */
[----:B0-----:R-:W-:Y:S01]  /*0020*/  VIADD R1, R1, 0xfffffef0 ;  /* 0xfffffef001017836 */ /* 0x001fe20000000000 */
[----:B------:R-:W0:Y:S01]  /*0030*/  LDCU.64 UR20, c[0x0][0x358] ;  /* 0x00006b00ff1477ac */ /* 0x000e220008000a00 */
[----:B-1----:R-:W-:-:S13]  /*0040*/  ISETP.GE.U32.AND P0, PT, R0, 0x20, PT ;  /* 0x000000200000780c */ /* 0x002fda0003f06070 */
[----:B------:R-:W-:Y:S02]  /*0050*/  VOTEU.ANY UP0, P0 ;  /* 0x0000000000ff7886 */ /* 0x000fe40000000100 */
[----:B------:R-:W-:Y:S05]  /*0060*/  BRA.U UP0, `(.L_x_0) ;  /* 0x0000000100b87547 */ /* 0x000fea000b800000 */
[----:B------:R-:W1:Y:S01]  /*0070*/  S2UR UR6, SR_CgaCtaId ;  /* 0x00000000000679c3 */ /* 0x000e620000008800 */
[----:B------:R-:W-:Y:S01]  /*0080*/  NOP ;  /* 0x0000000000007918 */ /* 0x000fe20000000000 */
[----:B------:R-:W-:Y:S02]  /*0090*/  UMOV UR4, 0x40 ;  /* 0x0000004000047882 */ /* 0x000fe40000000000 */
[----:B-1----:R-:W-:-:S09]  /*00a0*/  ULEA UR4, UR6, UR4, 0x18 ;  /* 0x0000000406047291 */ /* 0x002fd2000f8ec0ff */
[----:B------:R-:W1:Y:S01]  /*00b0*/  LDS.U8 R0, [UR4] ;  /* 0x00000004ff007984 */ /* 0x000e620008000000 */
[----:B------:R-:W-:Y:S02]  /*00c0*/  UMOV UR4, 0x400 ;  /* 0x0000040000047882 */ /* 0x000fe40000000000 */
[----:B------:R-:W-:Y:S01]  /*00d0*/  ULEA UR4, UR6, UR4, 0x18 ;  /* 0x0000000406047291 */ /* 0x000fe2000f8ec0ff */
[----:B-1----:R-:W-:-:S13]  /*00e0*/  ISETP.NE.AND P0, PT, R0, RZ, PT ;  /* 0x000000ff0000720c */ /* 0x002fda0003f05270 */
[----:B------:R-:W-:Y:S05]  /*00f0*/  @P0 BRA `(.L_x_1) ;  /* 0x00000000007c0947 */ /* 0x000fea0003800000 */
[----:B------:R-:W-:-:S13]  /*0100*/  ELECT P0, URZ, PT ;  /* 0x0000000000ff782f */ /* 0x000fda0003800000 */
[----:B------:R-:W-:Y:S05]  /*0110*/  @!P0 BRA `(.L_x_2) ;  /* 0x0000000000848947 */ /* 0x000fea0003800000 */
[----:B------:R-:W-:Y:S01]  /*0120*/  UMOV UR5, 0x4 ;  /* 0x0000000400057882 */ /* 0x000fe20000000000 */
[----:B------:R-:W-:Y:S02]  /*0130*/  IMAD.MOV.U32 R4, RZ, RZ, 0x1 ;  /* 0x00000001ff047424 */ /* 0x000fe400078e00ff */
[----:B------:R-:W-:Y:S02]  /*0140*/  IMAD.MOV.U32 R5, RZ, RZ, 0xf ;  /* 0x0000000fff057424 */ /* 0x000fe400078e00ff */
[----:B------:R-:W-:Y:S04]  /*0150*/  DEPBAR.LE SB1, 0x36 ;  /* 0x00009d800000791a */ /* 0x000fe80000000000 */
[----:B------:R-:W1:Y:S02]  /*0160*/  UTCATOMSWS.FIND_AND_SET.ALIGN UP1, UR5, UR5 ;  /* 0x00000005000575e3 */ /* 0x000e640008020800 */
[----:B-1----:R-:W-:-:S04]  /*0170*/  PLOP3.LUT P0, PT, PT, PT, UP1, 0x80, 0x8 ;  /* 0x000000000008781c */ /* 0x002fc80003f0f018 */
[----:B------:R-:W-:-:S04]  /*0180*/  SEL R0, RZ, 0xffffffff, !P0 ;  /* 0xffffffffff007807 */ /* 0x000fc80004000000 */
[----:B------:R-:W-:Y:S01]  /*0190*/  ISETP.NE.AND P0, PT, R0, RZ, PT ;  /* 0x000000ff0000720c */ /* 0x000fe20003f05270 */
[----:B------:R-:W-:-:S12]  /*01a0*/  IMAD.U32 R0, RZ, RZ, UR5 ;  /* 0x00000005ff007e24 */ /* 0x000fd8000f8e00ff */
[----:B------:R-:W-:Y:S05]  /*01b0*/  @P0 BRA `(.L_x_3) ;  /* 0x0000000000240947 */ /* 0x000fea0003800000 */
.L_x_4:
[----:B------:R-:W-:Y:S05]  /*01c0*/  NANOSLEEP 0x64 ;  /* 0x000000640000795d */ /* 0x000fea0003800000 */
[----:B------:R-:W-:-:S05]  /*01d0*/  UMOV UR5, 0x4 ;  /* 0x0000000400057882 */ /* 0x000fca0000000000 */
[----:B------:R-:W-:Y:S04]  /*01e0*/  DEPBAR.LE SB1, 0x36 ;  /* 0x00009d800000791a */ /* 0x000fe80000000000 */
[----:B------:R-:W1:Y:S02]  /*01f0*/  UTCATOMSWS.FIND_AND_SET.ALIGN UP1, UR5, UR5 ;  /* 0x00000005000575e3 */ /* 0x000e640008020800 */
[----:B-1----:R-:W-:-:S04]  /*0200*/  PLOP3.LUT P0, PT, PT, PT, UP1, 0x80, 0x8 ;  /* 0x000000000008781c */ /* 0x002fc80003f0f018 */
[----:B------:R-:W-:-:S04]  /*0210*/  SEL R0, RZ, 0xffffffff, !P0 ;  /* 0xffffffffff007807 */ /* 0x000fc80004000000 */
[----:B------:R-:W-:Y:S01]  /*0220*/  ISETP.NE.AND P0, PT, R0, RZ, PT ;  /* 0x000000ff0000720c */ /* 0x000fe20003f05270 */
[----:B------:R-:W-:-:S12]  /*0230*/  IMAD.U32 R0, RZ, RZ, UR5 ;  /* 0x00000005ff007e24 */ /* 0x000fd8000f8e00ff */
[----:B------:R-:W-:Y:S05]  /*0240*/  @!P0 BRA `(.L_x_4) ;  /* 0xfffffffc00dc8947 */ /* 0x000fea000383ffff */
.L_x_3:
[C---:B------:R-:W-:Y:S01]  /*0250*/  VIADD R3, R0.reuse, 0x10 ;  /* 0x0000001000037836 */ /* 0x040fe20000000000 */
[----:B------:R-:W-:Y:S01]  /*0260*/  UMOV UR5, 0x50 ;  /* 0x0000005000057882 */ /* 0x000fe20000000000 */
[----:B------:R-:W-:Y:S01]  /*0270*/  SHF.L.U32 R2, R5, R0, RZ ;  /* 0x0000000005027219 */ /* 0x000fe200000006ff */
[----:B------:R-:W-:Y:S01]  /*0280*/  ULEA UR5, UR6, UR5, 0x18 ;  /* 0x0000000506057291 */ /* 0x000fe2000f8ec0ff */
[----:B------:R-:W-:Y:S01]  /*0290*/  IMAD.SHL.U32 R0, R0, 0x20, RZ ;  /* 0x0000002000007824 */ /* 0x000fe200078e00ff */
[----:B------:R-:W-:-:S04]  /*02a0*/  SHF.L.U32 R3, R4, R3, RZ ;  /* 0x0000000304037219 */ /* 0x000fc800000006ff */
[----:B------:R-:W-:-:S05]  /*02b0*/  LOP3.LUT R2, R3, R2, RZ, 0xfc, !PT ;  /* 0x0000000203027212 */ /* 0x000fca00078efcff */
[----:B------:R1:W-:Y:S04]  /*02c0*/  ATOMS.OR RZ, [UR5], R2 ;  /* 0x00000002ffff798c */ /* 0x0003e8000b000005 */
[----:B------:R1:W-:Y:S01]  /*02d0*/  STS [UR4], R0 ;  /* 0x00000000ff007988 */ /* 0x0003e20008000804 */
[----:B------:R-:W-:Y:S05]  /*02e0*/  BRA `(.L_x_2) ;  /* 0x0000000000107947 */ /* 0x000fea0003800000 */
.L_x_1:
[----:B------:R-:W-:Y:S01]  /*02f0*/  IMAD.MOV.U32 R0, RZ, RZ, -0x1 ;  /* 0xffffffffff007424 */ /* 0x000fe200078e00ff */
[----:B------:R-:W-:-:S04]  /*0300*/  MOV R2, 0x330 ;  /* 0x0000033000027802 */ /* 0x000fc80000000f00 */
[----:B------:R1:W-:Y:S03]  /*0310*/  STS [UR4], R0 ;  /* 0x00000000ff007988 */ /* 0x0003e60008000804 */
[----:B01----:R-:W-:Y:S05]  /*0320*/  CALL.REL.NOINC `($__internal_1_$__cuda_sm10x_tcgen05_guardrail_trap_phase_invalid_during_alloc) ;  /* 0x000000b800207944 */ /* 0x003fea0003c00000 */
.L_x_2:
[----:B------:R-:W-:Y:S05]  /*0330*/  WARPSYNC.ALL ;  /* 0x0000000000007948 */ /* 0x000fea0003800000 */
[----:B------:R-:W-:Y:S01]  /*0340*/  NOP ;  /* 0x0000000000007918 */ /* 0x000fe20000000000 */
.L_x_0:
[----:B------:R-:W2:Y:S01]  /*0350*/  LDC.64 R22, c[0x0][0x398] ;  /* 0x0000e600ff167b82 */ /* 0x000ea20000000a00 */
[----:B------:R-:W3:Y:S01]  /*0360*/  S2R R7, SR_CTAID.X ;  /* 0x0000000000077919 */ /* 0x000ee20000002500 */
[----:B------:R-:W-:Y:S01]  /*0370*/  UMOV UR9, 0x400 ;  /* 0x0000040000097882 */ /* 0x000fe20000000000 */
[----:B------:R-:W-:Y:S01]  /*0380*/  PRMT R194, RZ, 0x7610, R194 ;  /* 0x00007610ffc27816 */ /* 0x000fe200000000c2 */
[----:B------:R-:W4:Y:S01]  /*0390*/  LDCU.128 UR16, c[0x0][0x380] ;  /* 0x00007000ff1077ac */ /* 0x000f220008000c00 */
[----:B------:R-:W5:Y:S03]  /*03a0*/  S2R R101, SR_TID.X ;  /* 0x0000000000657919 */ /* 0x000f660000002100 */
[----:B------:R-:W1:Y:S01]  /*03b0*/  S2UR UR4, SR_CgaCtaId ;  /* 0x00000000000479c3 */ /* 0x000e620000008800 */
[----:B------:R-:W-:Y:S01]  /*03c0*/  UMOV UR6, 0x1 ;  /* 0x0000000100067882 */ /* 0x000fe20000000000 */
[----:B-12---:R-:W-:Y:S01]  /*03d0*/  VIADD R0, R23, 0x7f ;  /* 0x0000007f17007836 */ /* 0x006fe20000000000 */
[----:B------:R-:W-:-:S02]  /*03e0*/  IABS R13, R23 ;  /* 0x00000017000d7213 */ /* 0x000fc40000000000 */
[----:B------:R-:W-:Y:S02]  /*03f0*/  LOP3.LUT R168, RZ, R23, RZ, 0x33, !PT ;  /* 0x00000017ffa87212 */ /* 0x000fe400078e33ff */
[----:B------:R-:W-:Y:S01]  /*0400*/  SHF.R.S32.HI R3, RZ, 0x1f, R0 ;  /* 0x0000001fff037819 */ /* 0x000fe20000011400 */
[----:B------:R-:W-:-:S03]  /*0410*/  ULEA UR9, UR4, UR9, 0x18 ;  /* 0x0000000904097291 */ /* 0x000fc6000f8ec0ff */
[----:B------:R-:W-:Y:S02]  /*0420*/  LEA.HI R3, R3, R0, RZ, 0x7 ;  /* 0x0000000003037211 */ /* 0x000fe400078f38ff */
[----:B---3--:R-:W-:Y:S01]  /*0430*/  IABS R8, R7 ;  /* 0x0000000700087213 */ /* 0x008fe20000000000 */
[----:B------:R-:W-:Y:S01]  /*0440*/  UIADD3 UR11, UPT, UPT, UR9, 0xc000, URZ ;  /* 0x0000c000090b7890 */ /* 0x000fe2000fffe0ff */
[----:B------:R-:W-:Y:S02]  /*0450*/  SHF.R.S32.HI R4, RZ, 0x7, R3 ;  /* 0x00000007ff047819 */ /* 0x000fe40000011403 */
[----:B-----5:R-:W-:Y:S02]  /*0460*/  SHF.R.U32.HI R193, RZ, 0x6, R101 ;  /* 0x00000006ffc17819 */ /* 0x020fe40000011665 */
[-C--:B------:R-:W-:Y:S02]  /*0470*/  IABS R5, R4.reuse ;  /* 0x0000000400057213 */ /* 0x080fe40000000000 */
[----:B------:R-:W-:-:S02]  /*0480*/  IABS R10, R4 ;  /* 0x00000004000a7213 */ /* 0x000fc40000000000 */
[----:B------:R-:W1:Y:S01]  /*0490*/  I2F.RP R0, R5 ;  /* 0x0000000500007306 */ /* 0x000e620000209400 */
[----:B------:R-:W-:Y:S02]  /*04a0*/  SGXT.U32 R193, R193, 0x1 ;  /* 0x00000001c1c1781a */ /* 0x000fe40000000000 */
[----:B------:R-:W-:Y:S02]  /*04b0*/  LOP3.LUT R219, R101, 0x3f, RZ, 0xc0, !PT ;  /* 0x0000003f65db7812 */ /* 0x000fe400078ec0ff */
[----:B------:R-:W-:-:S03]  /*04c0*/  SHF.R.U32.HI R214, RZ, 0x5, R101 ;  /* 0x00000005ffd67819 */ /* 0x000fc60000011665 */
[----:B-1----:R-:W1:Y:S02]  /*04d0*/  MUFU.RCP R0, R0 ;  /* 0x0000000000007308 */ /* 0x002e640000001000 */
[----:B-1----:R-:W-:Y:S02]  /*04e0*/  VIADD R2, R0, 0xffffffe ;  /* 0x0ffffffe00027836 */ /* 0x002fe40000000000 */
[----:B------:R-:W-:-:S04]  /*04f0*/  IMAD.MOV R0, RZ, RZ, -R10 ;  /* 0x000000ffff007224 */ /* 0x000fc800078e0a0a */
[----:B------:R1:W2:Y:S02]  /*0500*/  F2I.FTZ.U32.TRUNC.NTZ R3, R2 ;  /* 0x0000000200037305 */ /* 0x0002a4000021f000 */
[----:B-1----:R-:W-:Y:S02]  /*0510*/  IMAD.MOV.U32 R2, RZ, RZ, RZ ;  /* 0x000000ffff027224 */ /* 0x002fe400078e00ff */
[----:B--2---:R-:W-:-:S04]  /*0520*/  IMAD.MOV R6, RZ, RZ, -R3 ;  /* 0x000000ffff067224 */ /* 0x004fc800078e0a03 */
[----:B------:R-:W-:Y:S02]  /*0530*/  IMAD R9, R6, R5, RZ ;  /* 0x0000000506097224 */ /* 0x000fe400078e02ff */
[----:B------:R-:W-:Y:S02]  /*0540*/  IMAD.MOV.U32 R6, RZ, RZ, R8 ;  /* 0x000000ffff067224 */ /* 0x000fe400078e0008 */
[----:B------:R-:W-:Y:S01]  /*0550*/  IMAD.HI.U32 R3, R3, R9, R2 ;  /* 0x0000000903037227 */ /* 0x000fe200078e0002 */
[----:B------:R-:W-:-:S05]  /*0560*/  IABS R2, R22 ;  /* 0x0000001600027213 */ /* 0x000fca0000000000 */
[----:B------:R-:W-:-:S04]  /*0570*/  IMAD.HI.U32 R3, R3, R6, RZ ;  /* 0x0000000603037227 */ /* 0x000fc800078e00ff */
[----:B------:R-:W-:Y:S02]  /*0580*/  IMAD R0, R3, R0, R6 ;  /* 0x0000000003007224 */ /* 0x000fe400078e0206 */
[----:B------:R-:W1:Y:S01]  /*0590*/  I2F.RP R6, R2 ;  /* 0x0000000200067306 */ /* 0x000e620000209400 */
[----:B------:R-:W-:Y:S02]  /*05a0*/  BAR.SYNC.DEFER_BLOCKING 0x0 ;  /* 0x0000000000007b1d */ /* 0x000fe40000010000 */
[----:B------:R-:W-:-:S05]  /*05b0*/  ISETP.GT.U32.AND P1, PT, R5, R0, PT ;  /* 0x000000000500720c */ /* 0x000fca0003f24070 */
[----:B-1----:R-:W-:Y:S08]  /*05c0*/  MUFU.RCP R6, R6 ;  /* 0x0000000600067308 */ /* 0x002ff00000001000 */
[----:B------:R-:W-:Y:S02]  /*05d0*/  @!P1 IMAD.IADD R0, R0, 0x1, -R5 ;  /* 0x0000000100009824 */ /* 0x000fe400078e0a05 */
[----:B------:R-:W-:Y:S01]  /*05e0*/  @!P1 VIADD R3, R3, 0x1 ;  /* 0x0000000103039836 */ /* 0x000fe20000000000 */
[----:B------:R-:W-:-:S02]  /*05f0*/  ISETP.NE.AND P1, PT, R4, RZ, PT ;  /* 0x000000ff0400720c */ /* 0x000fc40003f25270 */
[----:B------:R-:W-:Y:S02]  /*0600*/  ISETP.GE.U32.AND P0, PT, R0, R5, PT ;  /* 0x000000050000720c */ /* 0x000fe40003f06070 */
[----:B------:R-:W-:-:S04]  /*0610*/  LOP3.LUT R0, R7, R4, RZ, 0x3c, !PT ;  /* 0x0000000407007212 */ /* 0x000fc800078e3cff */
[----:B------:R-:W-:Y:S01]  /*0620*/  ISETP.GE.AND P2, PT, R0, RZ, PT ;  /* 0x000000ff0000720c */ /* 0x000fe20003f46270 */
[----:B------:R-:W-:-:S06]  /*0630*/  VIADD R0, R22, 0x3f ;  /* 0x0000003f16007836 */ /* 0x000fcc0000000000 */
[----:B------:R-:W-:-:S04]  /*0640*/  @P0 VIADD R3, R3, 0x1 ;  /* 0x0000000103030836 */ /* 0x000fc80000000000 */
[----:B------:R-:W-:Y:S01]  /*0650*/  IMAD.MOV.U32 R10, RZ, RZ, R3 ;  /* 0x000000ffff0a7224 */ /* 0x000fe200078e0003 */
[----:B------:R-:W-:-:S03]  /*0660*/  SHF.R.S32.HI R3, RZ, 0x1f, R0 ;  /* 0x0000001fff037819 */ /* 0x000fc60000011400 */
[----:B------:R-:W-:Y:S01]  /*0670*/  @!P2 IMAD.MOV R10, RZ, RZ, -R10 ;  /* 0x000000ffff0aa224 */ /* 0x000fe200078e0a0a */
[----:B------:R-:W-:Y:S02]  /*0680*/  LEA.HI R3, R3, R0, RZ, 0x6 ;  /* 0x0000000003037211 */ /* 0x000fe400078f30ff */
[----:B------:R-:W-:-:S04]  /*0690*/  @!P1 LOP3.LUT R10, RZ, R4, RZ, 0x33, !PT ;  /* 0x00000004ff0a9212 */ /* 0x000fc800078e33ff */
[----:B------:R-:W-:-:S04]  /*06a0*/  LEA.HI.SX32 R3, R3, -R10, 0x1a ;  /* 0x8000000a03037211 */ /* 0x000fc800078fd2ff */
[----:B------:R-:W-:Y:S01]  /*06b0*/  VIMNMX R11, PT, PT, R3, 0x1, PT ;  /* 0x00000001030b7848 */ /* 0x000fe20003fe0100 */
[----:B------:R-:W-:-:S03]  /*06c0*/  IMAD.MOV R3, RZ, RZ, -R10 ;  /* 0x000000ffff037224 */ /* 0x000fc600078e0a0a */
[----:B------:R-:W-:Y:S01]  /*06d0*/  IABS R9, R11 ;  /* 0x0000000b00097213 */ /* 0x000fe20000000000 */
[----:B------:R-:W-:Y:S01]  /*06e0*/  IMAD R12, R4, R3, R7 ;  /* 0x00000003040c7224 */ /* 0x000fe200078e0207 */
[----:B------:R-:W-:Y:S01]  /*06f0*/  IABS R7, R11 ;  /* 0x0000000b00077213 */ /* 0x000fe20000000000 */
[----:B------:R-:W-:Y:S01]  /*0700*/  IMAD.MOV.U32 R4, RZ, RZ, RZ ;  /* 0x000000ffff047224 */ /* 0x000fe200078e00ff */
[----:B------:R-:W1:Y:S08]  /*0710*/  I2F.RP R0, R9 ;  /* 0x0000000900007306 */ /* 0x000e700000209400 */
[----:B-1----:R-:W1:Y:S02]  /*0720*/  MUFU.RCP R0, R0 ;  /* 0x0000000000007308 */ /* 0x002e640000001000 */
[----:B-1----:R-:W-:Y:S01]  /*0730*/  VIADD R5, R0, 0xffffffe ;  /* 0x0ffffffe00057836 */ /* 0x002fe20000000000 */
[----:B------:R-:W-:-:S05]  /*0740*/  IABS R0, R12 ;  /* 0x0000000c00007213 */ /* 0x000fca0000000000 */
[----:B------:R-:W1:Y:S02]  /*0750*/  F2I.FTZ.U32.TRUNC.NTZ R5, R5 ;  /* 0x0000000500057305 */ /* 0x000e64000021f000 */
[----:B-1----:R-:W-:-:S04]  /*0760*/  IMAD.MOV R8, RZ, RZ, -R5 ;  /* 0x000000ffff087224 */ /* 0x002fc800078e0a05 */
[----:B------:R-:W-:-:S04]  /*0770*/  IMAD R3, R8, R9, RZ ;  /* 0x0000000908037224 */ /* 0x000fc800078e02ff */
[----:B------:R-:W-:-:S04]  /*0780*/  IMAD.HI.U32 R4, R5, R3, R4 ;  /* 0x0000000305047227 */ /* 0x000fc800078e0004 */
[----:B------:R-:W-:Y:S02]  /*0790*/  IMAD.MOV.U32 R3, RZ, RZ, R13 ;  /* 0x000000ffff037224 */ /* 0x000fe400078e000d */
[----:B------:R-:W-:Y:S02]  /*07a0*/  IMAD.MOV.U32 R5, RZ, RZ, R0 ;  /* 0x000000ffff057224 */ /* 0x000fe400078e0000 */
[----:B------:R-:W1:Y:S01]  /*07b0*/  I2F.RP R8, R3 ;  /* 0x0000000300087306 */ /* 0x000e620000209400 */
[----:B------:R-:W-:Y:S02]  /*07c0*/  IMAD.MOV R0, RZ, RZ, -R7 ;  /* 0x000000ffff007224 */ /* 0x000fe400078e0a07 */
[----:B------:R-:W-:-:S04]  /*07d0*/  IMAD.HI.U32 R4, R4, R5, RZ ;  /* 0x0000000504047227 */ /* 0x000fc800078e00ff */
[----:B------:R-:W-:Y:S02]  /*07e0*/  IMAD R0, R4, R0, R5 ;  /* 0x0000000004007224 */ /* 0x000fe400078e0205 */
[----:B------:R-:W-:-:S03]  /*07f0*/  VIADD R5, R6, 0xffffffe ;  /* 0x0ffffffe06057836 */ /* 0x000fc60000000000 */
[----:B------:R-:W-:Y:S01]  /*0800*/  ISETP.GT.U32.AND P1, PT, R9, R0, PT ;  /* 0x000000000900720c */ /* 0x000fe20003f24070 */
[----:B-1----:R-:W1:Y:S08]  /*0810*/  MUFU.RCP R8, R8 ;  /* 0x0000000800087308 */ /* 0x002e700000001000 */
[----:B------:R-:W2:Y:S04]  /*0820*/  F2I.FTZ.U32.TRUNC.NTZ R5, R5 ;  /* 0x0000000500057305 */ /* 0x000ea8000021f000 */
[----:B------:R-:W-:-:S02]  /*0830*/  @!P1 IMAD.IADD R0, R0, 0x1, -R9 ;  /* 0x0000000100009824 */ /* 0x000fc400078e0a09 */
[----:B------:R-:W-:Y:S01]  /*0840*/  @!P1 VIADD R4, R4, 0x1 ;  /* 0x0000000104049836 */ /* 0x000fe20000000000 */
[----:B------:R-:W-:Y:S02]  /*0850*/  ISETP.NE.AND P1, PT, R11, RZ, PT ;  /* 0x000000ff0b00720c */ /* 0x000fe40003f25270 */
[----:B------:R-:W-:Y:S02]  /*0860*/  ISETP.GE.U32.AND P0, PT, R0, R9, PT ;  /* 0x000000090000720c */ /* 0x000fe40003f06070 */
[----:B------:R-:W-:Y:S01]  /*0870*/  LOP3.LUT R0, R12, R11, RZ, 0x3c, !PT ;  /* 0x0000000b0c007212 */ /* 0x000fe200078e3cff */
[----:B-1----:R-:W-:-:S03]  /*0880*/  VIADD R7, R8, 0xffffffe ;  /* 0x0ffffffe08077836 */ /* 0x002fc60000000000 */
[----:B------:R-:W-:Y:S01]  /*0890*/  ISETP.GE.AND P2, PT, R0, RZ, PT ;  /* 0x000000ff0000720c */ /* 0x000fe20003f46270 */
[----:B--2---:R-:W-:Y:S02]  /*08a0*/  IMAD.MOV R9, RZ, RZ, -R5 ;  /* 0x000000ffff097224 */ /* 0x004fe400078e0a05 */
[----:B------:R-:W1:Y:S02]  /*08b0*/  F2I.FTZ.U32.TRUNC.NTZ R7, R7 ;  /* 0x0000000700077305 */ /* 0x000e64000021f000 */
[----:B------:R-:W-:Y:S02]  /*08c0*/  IMAD R9, R9, R2, RZ ;  /* 0x0000000209097224 */ /* 0x000fe400078e02ff */
[----:B------:R-:W-:-:S04]  /*08d0*/  @P0 VIADD R4, R4, 0x1 ;  /* 0x0000000104040836 */ /* 0x000fc80000000000 */
[----:B------:R-:W-:Y:S02]  /*08e0*/  IMAD.MOV.U32 R20, RZ, RZ, R4 ;  /* 0x000000ffff147224 */ /* 0x000fe400078e0004 */
[----:B------:R-:W-:Y:S02]  /*08f0*/  IMAD.MOV.U32 R4, RZ, RZ, RZ ;  /* 0x000000ffff047224 */ /* 0x000fe400078e00ff */
[----:B------:R-:W-:Y:S01]  /*0900*/  @!P2 IMAD.MOV R20, RZ, RZ, -R20 ;  /* 0x000000ffff14a224 */ /* 0x000fe200078e0a14 */
[----:B------:R-:W-:Y:S01]  /*0910*/  @!P1 LOP3.LUT R20, RZ, R11, RZ, 0x33, !PT ;  /* 0x0000000bff149212 */ /* 0x000fe200078e33ff */
[----:B-1----:R-:W-:Y:S02]  /*0920*/  IMAD.MOV R6, RZ, RZ, -R7 ;  /* 0x000000ffff067224 */ /* 0x002fe400078e0a07 */
[----:B------:R-:W-:-:S04]  /*0930*/  IMAD.HI.U32 R5, R5, R9, R4 ;  /* 0x0000000905057227 */ /* 0x000fc800078e0004 */
[----:B------:R-:W-:Y:S02]  /*0940*/  IMAD.MOV R0, RZ, RZ, -R20 ;  /* 0x000000ffff007224 */ /* 0x000fe400078e0a14 */
[----:B------:R-:W-:Y:S02]  /*0950*/  IMAD R9, R6, R3, RZ ;  /* 0x0000000306097224 */ /* 0x000fe400078e02ff */
[----:B------:R-:W-:Y:S02]  /*0960*/  IMAD.MOV.U32 R6, RZ, RZ, RZ ;  /* 0x000000ffff067224 */ /* 0x000fe400078e00ff */
[----:B------:R-:W-:Y:S02]  /*0970*/  IMAD R0, R11, R0, R12 ;  /* 0x000000000b007224 */ /* 0x000fe400078e020c */
[----:B------:R-:W-:Y:S02]  /*0980*/  IMAD.SHL.U32 R20, R20, 0x80, RZ ;  /* 0x0000008014147824 */ /* 0x000fe400078e00ff */
[----:B------:R-:W-:-:S03]  /*0990*/  IMAD.HI.U32 R4, R7, R9, R6 ;  /* 0x0000000907047227 */ /* 0x000fc600078e0006 */
[--C-:B------:R-:W-:Y:S01]  /*09a0*/  LOP3.LUT R146, R20, 0x2, R193.reuse, 0xfe, !PT ;  /* 0x0000000214927812 */ /* 0x100fe200078efec1 */
[----:B------:R-:W-:Y:S01]  /*09b0*/  IMAD.IADD R7, R10, 0x1, R0 ;  /* 0x000000010a077824 */ /* 0x000fe200078e0200 */
[C---:B------:R-:W-:Y:S02]  /*09c0*/  LOP3.LUT R0, R20.reuse, R193, RZ, 0xfc, !PT ;  /* 0x000000c114007212 */ /* 0x040fe400078efcff */
[C---:B------:R-:W-:Y:S01]  /*09d0*/  LOP3.LUT R144, R20.reuse, 0x6, R193, 0xfe, !PT ;  /* 0x0000000614907812 */ /* 0x040fe200078efec1 */
[----:B------:R-:W-:Y:S01]  /*09e0*/  IMAD R147, R7, 0x40, R219 ;  /* 0x0000004007937824 */ /* 0x000fe200078e02db */
[----:B------:R-:W-:Y:S01]  /*09f0*/  LOP3.LUT R143, R20, 0x8, R193, 0xfe, !PT ;  /* 0x00000008148f7812 */ /* 0x000fe200078efec1 */
[----:B------:R-:W-:Y:S01]  /*0a00*/  STL [R1+0x80], R146 ;  /* 0x0000809201007387 */ /* 0x000fe20000100800 */
[----:B------:R-:W-:Y:S02]  /*0a10*/  IABS R12, R0 ;  /* 0x00000000000c7213 */ /* 0x000fe40000000000 */
[----:B------:R-:W-:-:S02]  /*0a20*/  IABS R13, R146 ;  /* 0x00000092000d7213 */ /* 0x000fc40000000000 */
[----:B------:R-:W-:Y:S01]  /*0a30*/  IABS R17, R144 ;  /* 0x0000009000117213 */ /* 0x000fe20000000000 */
[----:B------:R-:W-:Y:S01]  /*0a40*/  IMAD.HI.U32 R6, R4, R12, RZ ;  /* 0x0000000c04067227 */ /* 0x000fe200078e00ff */
[----:B------:R-:W-:Y:S02]  /*0a50*/  IABS R19, R143 ;  /* 0x0000008f00137213 */ /* 0x000fe40000000000 */
[--C-:B------:R-:W-:Y:S01]  /*0a60*/  LOP3.LUT R145, R20, 0x4, R193.reuse, 0xfe, !PT ;  /* 0x0000000414917812 */ /* 0x100fe200078efec1 */
[----:B------:R-:W-:Y:S01]  /*0a70*/  IMAD.HI.U32 R8, R4, R13, RZ ;  /* 0x0000000d04087227 */ /* 0x000fe200078e00ff */
[--C-:B------:R-:W-:Y:S02]  /*0a80*/  LOP3.LUT R142, R20, 0xa, R193.reuse, 0xfe, !PT ;  /* 0x0000000a148e7812 */ /* 0x100fe400078efec1 */
[----:B------:R-:W-:Y:S01]  /*0a90*/  IABS R15, R145 ;  /* 0x00000091000f7213 */ /* 0x000fe20000000000 */
[----:B------:R-:W-:Y:S01]  /*0aa0*/  IMAD.HI.U32 R10, R4, R17, RZ ;  /* 0x00000011040a7227 */ /* 0x000fe200078e00ff */
[C-C-:B------:R-:W-:Y:S01]  /*0ab0*/  LOP3.LUT R141, R20.reuse, 0xc, R193.reuse, 0xfe, !PT ;  /* 0x0000000c148d7812 */ /* 0x140fe200078efec1 */
[----:B------:R-:W-:Y:S01]  /*0ac0*/  STL [R1+0x7c], R145 ;  /* 0x00007c9101007387 */ /* 0x000fe20000100800 */
[--C-:B------:R-:W-:Y:S01]  /*0ad0*/  LOP3.LUT R140, R20, 0xe, R193.reuse, 0xfe, !PT ;  /* 0x0000000e148c7812 */ /* 0x100fe200078efec1 */
[----:B------:R-:W-:Y:S01]  /*0ae0*/  IMAD.HI.U32 R11, R4, R19, RZ ;  /* 0x00000013040b7227 */ /* 0x000fe200078e00ff */
[C-C-:B------:R-:W-:Y:S01]  /*0af0*/  LOP3.LUT R139, R20.reuse, 0x10, R193.reuse, 0xfe, !PT ;  /* 0x00000010148b7812 */ /* 0x140fe200078efec1 */
[----:B------:R-:W-:Y:S01]  /*0b00*/  STL [R1+0x8], R144 ;  /* 0x0000089001007387 */ /* 0x000fe20000100800 */
[C---:B------:R-:W-:Y:S01]  /*0b10*/  LOP3.LUT R138, R20.reuse, 0x12, R193, 0xfe, !PT ;  /* 0x00000012148a7812 */ /* 0x040fe200078efec1 */
[----:B------:R-:W-:Y:S01]  /*0b20*/  IMAD.MOV R6, RZ, RZ, -R6 ;  /* 0x000000ffff067224 */ /* 0x000fe200078e0a06 */
[----:B------:R-:W-:Y:S01]  /*0b30*/  IABS R21, R140 ;  /* 0x0000008c00157213 */ /* 0x000fe20000000000 */
[----:B------:R-:W-:Y:S01]  /*0b40*/  IMAD.MOV R14, RZ, RZ, -R8 ;  /* 0x000000ffff0e7224 */ /* 0x000fe200078e0a08 */
[----:B------:R-:W-:Y:S01]  /*0b50*/  IABS R25, R139 ;  /* 0x0000008b00197213 */ /* 0x000fe20000000000 */
[----:B------:R-:W-:Y:S01]  /*0b60*/  IMAD.MOV R18, RZ, RZ, -R10 ;  /* 0x000000ffff127224 */ /* 0x000fe200078e0a0a */
[----:B------:R-:W-:Y:S01]  /*0b70*/  IABS R27, R138 ;  /* 0x0000008a001b7213 */ /* 0x000fe20000000000 */
[----:B------:R-:W-:Y:S01]  /*0b80*/  IMAD.MOV R24, RZ, RZ, -R11 ;  /* 0x000000ffff187224 */ /* 0x000fe200078e0a0b */
[C-C-:B------:R-:W-:Y:S01]  /*0b90*/  LOP3.LUT R137, R20.reuse, 0x14, R193.reuse, 0xfe, !PT ;  /* 0x0000001414897812 */ /* 0x140fe200078efec1 */
[C---:B------:R-:W-:Y:S01]  /*0ba0*/  IMAD R8, R3.reuse, R6, R12 ;  /* 0x0000000603087224 */ /* 0x040fe200078e020c */
[--C-:B------:R-:W-:Y:S01]  /*0bb0*/  LOP3.LUT R131, R20, 0x1a, R193.reuse, 0xfe, !PT ;  /* 0x0000001a14837812 */ /* 0x100fe200078efec1 */
[----:B------:R-:W-:Y:S01]  /*0bc0*/  IMAD.HI.U32 R9, R4, R15, RZ ;  /* 0x0000000f04097227 */ /* 0x000fe200078e00ff */
[C---:B------:R-:W-:Y:S01]  /*0bd0*/  LOP3.LUT R127, R20.reuse, 0x1e, R193, 0xfe, !PT ;  /* 0x0000001e147f7812 */ /* 0x040fe200078efec1 */
[----:B------:R-:W-:Y:S01]  /*0be0*/  STL [R1+0x4], R143 ;  /* 0x0000048f01007387 */ /* 0x000fe20000100800 */
[----:B------:R-:W-:Y:S01]  /*0bf0*/  IABS R36, R131 ;  /* 0x0000008300247213 */ /* 0x000fe20000000000 */
[C---:B------:R-:W-:Y:S01]  /*0c00*/  IMAD R6, R3.reuse, R14, R13 ;  /* 0x0000000e03067224 */ /* 0x040fe200078e020d */
[----:B------:R-:W-:Y:S01]  /*0c10*/  LOP3.LUT R123, R20, 0x24, R193, 0xfe, !PT ;  /* 0x00000024147b7812 */ /* 0x000fe200078efec1 */
[C---:B------:R-:W-:Y:S01]  /*0c20*/  IMAD R12, R3.reuse, R18, R17 ;  /* 0x00000012030c7224 */ /* 0x040fe200078e0211 */
[----:B------:R-:W-:Y:S01]  /*0c30*/  IABS R17, R142 ;  /* 0x0000008e00117213 */ /* 0x000fe20000000000 */
[C---:B------:R-:W-:Y:S01]  /*0c40*/  IMAD R14, R3.reuse, R24, R19 ;  /* 0x00000018030e7224 */ /* 0x040fe200078e0213 */
[----:B------:R-:W-:Y:S01]  /*0c50*/  IABS R19, R141 ;  /* 0x0000008d00137213 */ /* 0x000fe20000000000 */
[----:B------:R-:W-:Y:S01]  /*0c60*/  IMAD.MOV R16, RZ, RZ, -R9 ;  /* 0x000000ffff107224 */ /* 0x000fe200078e0a09 */
[----:B------:R-:W-:Y:S01]  /*0c70*/  IABS R40, R127 ;  /* 0x0000007f00287213 */ /* 0x000fe20000000000 */
[----:B------:R-:W-:Y:S01]  /*0c80*/  IMAD.HI.U32 R9, R4, R17, RZ ;  /* 0x0000001104097227 */ /* 0x000fe200078e00ff */
[--C-:B------:R-:W-:Y:S01]  /*0c90*/  LOP3.LUT R133, R20, 0x18, R193.reuse, 0xfe, !PT ;  /* 0x0000001814857812 */ /* 0x100fe200078efec1 */
[----:B------:R-:W-:Y:S01]  /*0ca0*/  STL [R1+0x78], R142 ;  /* 0x0000788e01007387 */ /* 0x000fe20000100800 */
[----:B------:R-:W-:Y:S01]  /*0cb0*/  IABS R46, R123 ;  /* 0x0000007b002e7213 */ /* 0x000fe20000000000 */
[----:B------:R-:W-:Y:S01]  /*0cc0*/  IMAD.HI.U32 R11, R4, R19, RZ ;  /* 0x00000013040b7227 */ /* 0x000fe200078e00ff */
[----:B------:R-:W-:Y:S01]  /*0cd0*/  IABS R34, R133 ;  /* 0x0000008500227213 */ /* 0x000fe20000000000 */
[----:B------:R-:W-:Y:S01]  /*0ce0*/  STL [R1+0x74], R141 ;  /* 0x0000748d01007387 */ /* 0x000fe20000100800 */
[C---:B------:R-:W-:Y:S01]  /*0cf0*/  LOP3.LUT R49, R20.reuse, 0x28, R193, 0xfe, !PT ;  /* 0x0000002814317812 */ /* 0x040fe200078efec1 */
[C---:B------:R-:W-:Y:S01]  /*0d00*/  IMAD R10, R3.reuse, R16, R15 ;  /* 0x00000010030a7224 */ /* 0x040fe200078e020f */
[--C-:B------:R-:W-:Y:S01]  /*0d10*/  LOP3.LUT R51, R20, 0x2e, R193.reuse, 0xfe, !PT ;  /* 0x0000002e14337812 */ /* 0x100fe200078efec1 */
[----:B------:R-:W-:Y:S01]  /*0d20*/  IMAD.HI.U32 R13, R4, R21, RZ ;  /* 0x00000015040d7227 */ /* 0x000fe200078e00ff */
[----:B------:R-:W-:Y:S01]  /*0d30*/  IABS R50, R49 ;  /* 0x0000003100327213 */ /* 0x000fe20000000000 */
[----:B------:R-:W-:Y:S01]  /*0d40*/  STL [R1+0x70], R140 ;  /* 0x0000708c01007387 */ /* 0x000fe20000100800 */
[--C-:B------:R-:W-:Y:S01]  /*0d50*/  LOP3.LUT R125, R20, 0x22, R193.reuse, 0xfe, !PT ;  /* 0x00000022147d7812 */ /* 0x100fe200078efec1 */
[C---:B------:R-:W-:Y:S01]  /*0d60*/  IMAD.HI.U32 R15, R4.reuse, R25, RZ ;  /* 0x00000019040f7227 */ /* 0x040fe200078e00ff */
[----:B------:R-:W-:Y:S01]  /*0d70*/  IABS R56, R51 ;  /* 0x0000003300387213 */ /* 0x000fe20000000000 */
[----:B------:R-:W-:Y:S01]  /*0d80*/  STL [R1+0x6c], R139 ;  /* 0x00006c8b01007387 */ /* 0x000fe20000100800 */
[----:B------:R-:W-:Y:S01]  /*0d90*/  IABS R44, R125 ;  /* 0x0000007d002c7213 */ /* 0x000fe20000000000 */
[----:B------:R-:W-:Y:S01]  /*0da0*/  IMAD.HI.U32 R16, R4, R27, RZ ;  /* 0x0000001b04107227 */ /* 0x000fe200078e00ff */
[C-C-:B------:R-:W-:Y:S01]  /*0db0*/  LOP3.LUT R117, R20.reuse, 0x32, R193.reuse, 0xfe, !PT ;  /* 0x0000003214757812 */ /* 0x140fe200078efec1 */
[----:B------:R-:W-:Y:S01]  /*0dc0*/  STL [R1+0x68], R138 ;  /* 0x0000688a01007387 */ /* 0x000fe20000100800 */
[----:B------:R-:W-:Y:S01]  /*0dd0*/  LOP3.LUT R119, R20, 0x2c, R193, 0xfe, !PT ;  /* 0x0000002c14777812 */ /* 0x000fe200078efec1 */
[----:B------:R-:W-:Y:S01]  /*0de0*/  IMAD.MOV R18, RZ, RZ, -R9 ;  /* 0x000000ffff127224 */ /* 0x000fe200078e0a09 */
[----:B------:R-:W-:Y:S01]  /*0df0*/  IABS R60, R117 ;  /* 0x00000075003c7213 */ /* 0x000fe20000000000 */
[----:B------:R-:W-:Y:S01]  /*0e00*/  IMAD.MOV R24, RZ, RZ, -R11 ;  /* 0x000000ffff187224 */ /* 0x000fe200078e0a0b */
[----:B------:R-:W-:Y:S01]  /*0e10*/  IABS R54, R119 ;  /* 0x0000007700367213 */ /* 0x000fe20000000000 */
[----:B------:R-:W-:Y:S01]  /*0e20*/  IMAD.MOV R26, RZ, RZ, -R13 ;  /* 0x000000ffff1a7224 */ /* 0x000fe200078e0a0d */
[----:B------:R-:W-:Y:S01]  /*0e30*/  LOP3.LUT R107, R0, 0x42, RZ, 0xfc, !PT ;  /* 0x00000042006b7812 */ /* 0x000fe200078efcff */
[----:B------:R-:W-:Y:S01]  /*0e40*/  IMAD.MOV R28, RZ, RZ, -R15 ;  /* 0x000000ffff1c7224 */ /* 0x000fe200078e0a0f */
[----:B------:R-:W-:Y:S01]  /*0e50*/  LOP3.LUT R55, R20, 0x36, R193, 0xfe, !PT ;  /* 0x0000003614377812 */ /* 0x000fe200078efec1 */
[----:B------:R-:W-:Y:S01]  /*0e60*/  IMAD.MOV R30, RZ, RZ, -R16 ;  /* 0x000000ffff1e7224 */ /* 0x000fe200078e0a10 */
[----:B------:R-:W-:Y:S01]  /*0e70*/  IABS R76, R107 ;  /* 0x0000006b004c7213 */ /* 0x000fe20000000000 */
[C---:B------:R-:W-:Y:S01]  /*0e80*/  IMAD R16, R3.reuse, R18, R17 ;  /* 0x0000001203107224 */ /* 0x040fe200078e0211 */
[----:B------:R-:W-:Y:S01]  /*0e90*/  IABS R64, R55 ;  /* 0x0000003700407213 */ /* 0x000fe20000000000 */
[C---:B------:R-:W-:Y:S01]  /*0ea0*/  IMAD R18, R3.reuse, R24, R19 ;  /* 0x0000001803127224 */ /* 0x040fe200078e0213 */
[C---:B------:R-:W-:Y:S01]  /*0eb0*/  LOP3.LUT R95, R0.reuse, 0x4c, RZ, 0xfc, !PT ;  /* 0x0000004c005f7812 */ /* 0x040fe200078efcff */
[C---:B------:R-:W-:Y:S01]  /*0ec0*/  IMAD R24, R3.reuse, R26, R21 ;  /* 0x0000001a03187224 */ /* 0x040fe200078e0215 */
[----:B------:R-:W-:Y:S01]  /*0ed0*/  LOP3.LUT R109, R0, 0x40, RZ, 0xfc, !PT ;  /* 0x00000040006d7812 */ /* 0x000fe200078efcff */
[C---:B------:R-:W-:Y:S01]  /*0ee0*/  IMAD R26, R3.reuse, R28, R25 ;  /* 0x0000001c031a7224 */ /* 0x040fe200078e0219 */
[----:B------:R-:W-:Y:S01]  /*0ef0*/  IABS R86, R95 ;  /* 0x0000005f00567213 */ /* 0x000fe20000000000 */
[----:B------:R-:W-:Y:S01]  /*0f00*/  IMAD R28, R3, R30, R27 ;  /* 0x0000001e031c7224 */ /* 0x000fe200078e021b */
[----:B------:R-:W-:Y:S01]  /*0f10*/  IABS R30, R137 ;  /* 0x00000089001e7213 */ /* 0x000fe20000000000 */
[----:B------:R-:W-:Y:S01]  /*0f20*/  IMAD.HI.U32 R15, R4, R36, RZ ;  /* 0x00000024040f7227 */ /* 0x000fe200078e00ff */
[----:B------:R-:W-:Y:S01]  /*0f30*/  IABS R74, R109 ;  /* 0x0000006d004a7213 */ /* 0x000fe20000000000 */
[----:B------:R-:W-:Y:S01]  /*0f40*/  STL [R1+0x64], R137 ;  /* 0x0000648901007387 */ /* 0x000fe20000100800 */
[----:B------:R-:W-:Y:S01]  /*0f50*/  LOP3.LUT R85, R0, 0x56, RZ, 0xfc, !PT ;  /* 0x0000005600557812 */ /* 0x000fe200078efcff */
[----:B------:R-:W-:Y:S01]  /*0f60*/  IMAD.HI.U32 R9, R4, R30, RZ ;  /* 0x0000001e04097227 */ /* 0x000fe200078e00ff */
[----:B------:R-:W-:-:S02]  /*0f70*/  LOP3.LUT R97, R0, 0x4a, RZ, 0xfc, !PT ;  /* 0x0000004a00617812 */ /* 0x000fc400078efcff */
[----:B------:R-:W-:Y:S01]  /*0f80*/  IABS R96, R85 ;  /* 0x0000005500607213 */ /* 0x000fe20000000000 */
[----:B------:R-:W-:Y:S01]  /*0f90*/  IMAD.MOV R9, RZ, RZ, -R9 ;  /* 0x000000ffff097224 */ /* 0x000fe200078e0a09 */
[----:B------:R-:W-:Y:S01]  /*0fa0*/  IABS R84, R97 ;  /* 0x0000006100547213 */ /* 0x000fe20000000000 */
[----:B------:R-:W-:Y:S01]  /*0fb0*/  IMAD.MOV R15, RZ, RZ, -R15 ;  /* 0x000000ffff0f7224 */ /* 0x000fe200078e0a0f */
[C---:B------:R-:W-:Y:S01]  /*0fc0*/  LOP3.LUT R75, R0.reuse, 0x60, RZ, 0xfc, !PT ;  /* 0x00000060004b7812 */ /* 0x040fe200078efcff */
[C---:B------:R-:W-:Y:S01]  /*0fd0*/  IMAD R30, R3.reuse, R9, R30 ;  /* 0x00000009031e7224 */ /* 0x040fe200078e021e */
[----:B------:R-:W-:Y:S01]  /*0fe0*/  LOP3.LUT R87, R0, 0x54, RZ, 0xfc, !PT ;  /* 0x0000005400577812 */ /* 0x000fe200078efcff */
[----:B------:R-:W-:Y:S01]  /*0ff0*/  IMAD.HI.U32 R9, R4, R40, RZ ;  /* 0x0000002804097227 */ /* 0x000fe200078e00ff */
[----:B------:R-:W-:Y:S02]  /*1000*/  IABS R106, R75 ;  /* 0x0000004b006a7213 */ /* 0x000fe40000000000 */
[----:B------:R-:W-:Y:S01]  /*1010*/  IABS R94, R87 ;  /* 0x00000057005e7213 */ /* 0x000fe20000000000 */
[----:B------:R-:W-:Y:S01]  /*1020*/  IMAD R36, R3, R15, R36 ;  /* 0x0000000f03247224 */ /* 0x000fe200078e0224 */
[----:B------:R-:W-:Y:S01]  /*1030*/  LOP3.LUT R65, R0, 0x6a, RZ, 0xfc, !PT ;  /* 0x0000006a00417812 */ /* 0x000fe200078efcff */
[----:B------:R-:W-:Y:S01]  /*1040*/  IMAD.HI.U32 R15, R4, R46, RZ ;  /* 0x0000002e040f7227 */ /* 0x000fe200078e00ff */
[----:B------:R-:W-:-:S02]  /*1050*/  LOP3.LUT R77, R0, 0x5e, RZ, 0xfc, !PT ;  /* 0x0000005e004d7812 */ /* 0x000fc400078efcff */
[----:B------:R-:W-:Y:S01]  /*1060*/  IABS R116, R65 ;  /* 0x0000004100747213 */ /* 0x000fe20000000000 */
[----:B------:R-:W-:Y:S01]  /*1070*/  IMAD.MOV R9, RZ, RZ, -R9 ;  /* 0x000000ffff097224 */ /* 0x000fe200078e0a09 */
[----:B------:R-:W-:Y:S01]  /*1080*/  IABS R104, R77 ;  /* 0x0000004d00687213 */ /* 0x000fe20000000000 */
[----:B------:R-:W-:Y:S01]  /*1090*/  IMAD.HI.U32 R13, R4, R34, RZ ;  /* 0x00000022040d7227 */ /* 0x000fe200078e00ff */
[C---:B------:R-:W-:Y:S02]  /*10a0*/  LOP3.LUT R67, R0.reuse, 0x68, RZ, 0xfc, !PT ;  /* 0x0000006800437812 */ /* 0x040fe400078efcff */
[C---:B------:R-:W-:Y:S01]  /*10b0*/  LOP3.LUT R39, R0.reuse, 0x74, RZ, 0xfc, !PT ;  /* 0x0000007400277812 */ /* 0x040fe200078efcff */
[----:B------:R-:W-:Y:S01]  /*10c0*/  IMAD.MOV R15, RZ, RZ, -R15 ;  /* 0x000000ffff0f7224 */ /* 0x000fe200078e0a0f */
[----:B------:R-:W-:Y:S01]  /*10d0*/  IABS R114, R67 ;  /* 0x0000004300727213 */ /* 0x000fe20000000000 */
[C---:B------:R-:W-:Y:S01]  /*10e0*/  IMAD R40, R3.reuse, R9, R40 ;  /* 0x0000000903287224 */ /* 0x040fe200078e0228 */
[----:B------:R-:W-:Y:S01]  /*10f0*/  IABS R126, R39 ;  /* 0x00000027007e7213 */ /* 0x000fe20000000000 */
[----:B------:R-:W-:Y:S01]  /*1100*/  IMAD.MOV R13, RZ, RZ, -R13 ;  /* 0x000000ffff0d7224 */ /* 0x000fe200078e0a0d */
[----:B------:R-:W-:Y:S01]  /*1110*/  LOP3.LUT R31, R0, 0x7e, RZ, 0xfc, !PT ;  /* 0x0000007e001f7812 */ /* 0x000fe200078efcff */
[----:B------:R-:W-:Y:S01]  /*1120*/  IMAD.HI.U32 R9, R4, R50, RZ ;  /* 0x0000003204097227 */ /* 0x000fe200078e00ff */
[----:B------:R-:W-:-:S02]  /*1130*/  ISETP.GT.U32.AND P1, PT, R3, R8, PT ;  /* 0x000000080300720c */ /* 0x000fc40003f24070 */
[----:B------:R-:W-:Y:S01]  /*1140*/  IABS R136, R31 ;  /* 0x0000001f00887213 */ /* 0x000fe20000000000 */
[C---:B------:R-:W-:Y:S01]  /*1150*/  IMAD R46, R3.reuse, R15, R46 ;  /* 0x0000000f032e7224 */ /* 0x040fe200078e022e */
[C---:B------:R-:W-:Y:S01]  /*1160*/  ISETP.GT.U32.AND P2, PT, R3.reuse, R6, PT ;  /* 0x000000060300720c */ /* 0x040fe20003f44070 */
[C---:B------:R-:W-:Y:S01]  /*1170*/  IMAD R34, R3.reuse, R13, R34 ;  /* 0x0000000d03227224 */ /* 0x040fe200078e0222 */
[--C-:B------:R-:W-:Y:S01]  /*1180*/  LOP3.LUT R135, R20, 0x16, R193.reuse, 0xfe, !PT ;  /* 0x0000001614877812 */ /* 0x100fe200078efec1 */
[----:B------:R-:W-:Y:S01]  /*1190*/  IMAD.HI.U32 R15, R4, R56, RZ ;  /* 0x00000038040f7227 */ /* 0x000fe200078e00ff */
[C---:B------:R-:W-:Y:S02]  /*11a0*/  ISETP.GT.U32.AND P4, PT, R3.reuse, R16, PT ;  /* 0x000000100300720c */ /* 0x040fe40003f84070 */
[----:B------:R-:W-:Y:S01]  /*11b0*/  LOP3.LUT R129, R20, 0x1c, R193, 0xfe, !PT ;  /* 0x0000001c14817812 */ /* 0x000fe200078efec1 */
[----:B------:R-:W-:Y:S01]  /*11c0*/  IMAD.MOV R9, RZ, RZ, -R9 ;  /* 0x000000ffff097224 */ /* 0x000fe200078e0a09 */
[----:B------:R-:W-:Y:S01]  /*11d0*/  IABS R32, R135 ;  /* 0x0000008700207213 */ /* 0x000fe20000000000 */
[----:B------:R-:W-:Y:S01]  /*11e0*/  IMAD.HI.U32 R13, R4, R44, RZ ;  /* 0x0000002c040d7227 */ /* 0x000fe200078e00ff */
[----:B------:R-:W-:Y:S01]  /*11f0*/  IABS R38, R129 ;  /* 0x0000008100267213 */ /* 0x000fe20000000000 */
[----:B------:R-:W-:Y:S01]  /*1200*/  STL [R1+0x60], R135 ;  /* 0x0000608701007387 */ /* 0x000fe20000100800 */
[C---:B------:R-:W-:Y:S01]  /*1210*/  ISETP.GT.U32.AND P5, PT, R3.reuse, R14, PT ;  /* 0x0000000e0300720c */ /* 0x040fe20003fa4070 */
[----:B------:R-:W-:Y:S01]  /*1220*/  IMAD.MOV R15, RZ, RZ, -R15 ;  /* 0x000000ffff0f7224 */ /* 0x000fe200078e0a0f */
[C-C-:B------:R-:W-:Y:S01]  /*1230*/  LOP3.LUT R45, R20.reuse, 0x20, R193.reuse, 0xfe, !PT ;  /* 0x00000020142d7812 */ /* 0x140fe200078efec1 */
[C---:B------:R-:W-:Y:S01]  /*1240*/  IMAD R50, R3.reuse, R9, R50 ;  /* 0x0000000903327224 */ /* 0x040fe200078e0232 */
[----:B------:R-:W-:Y:S01]  /*1250*/  LOP3.LUT R47, R20, 0x26, R193, 0xfe, !PT ;  /* 0x00000026142f7812 */ /* 0x000fe200078efec1 */
[----:B------:R-:W-:Y:S01]  /*1260*/  IMAD.MOV R13, RZ, RZ, -R13 ;  /* 0x000000ffff0d7224 */ /* 0x000fe200078e0a0d */
[----:B------:R-:W-:Y:S01]  /*1270*/  IABS R42, R45 ;  /* 0x0000002d002a7213 */ /* 0x000fe20000000000 */
[----:B------:R-:W-:Y:S01]  /*1280*/  IMAD.HI.U32 R9, R4, R60, RZ ;  /* 0x0000003c04097227 */ /* 0x000fe200078e00ff */
[----:B------:R-:W-:Y:S01]  /*1290*/  IABS R48, R47 ;  /* 0x0000002f00307213 */ /* 0x000fe20000000000 */
[----:B------:R-:W-:Y:S01]  /*12a0*/  STL [R1+0x5c], R133 ;  /* 0x00005c8501007387 */ /* 0x000fe20000100800 */
[C-C-:B------:R-:W-:Y:S01]  /*12b0*/  LOP3.LUT R121, R20.reuse, 0x2a, R193.reuse, 0xfe, !PT ;  /* 0x0000002a14797812 */ /* 0x140fe200078efec1 */
[C---:B------:R-:W-:Y:S01]  /*12c0*/  IMAD R56, R3.reuse, R15, R56 ;  /* 0x0000000f03387224 */ /* 0x040fe200078e0238 */
[----:B------:R-:W-:Y:S01]  /*12d0*/  LOP3.LUT R53, R20, 0x30, R193, 0xfe, !PT ;  /* 0x0000003014357812 */ /* 0x000fe200078efec1 */
[C---:B------:R-:W-:Y:S01]  /*12e0*/  IMAD R44, R3.reuse, R13, R44 ;  /* 0x0000000d032c7224 */ /* 0x040fe200078e022c */
[----:B------:R-:W-:Y:S01]  /*12f0*/  IABS R52, R121 ;  /* 0x0000007900347213 */ /* 0x000fe20000000000 */
[----:B------:R-:W-:Y:S01]  /*1300*/  IMAD.MOV R15, RZ, RZ, -R9 ;  /* 0x000000ffff0f7224 */ /* 0x000fe200078e0a09 */
[----:B------:R-:W-:Y:S01]  /*1310*/  IABS R58, R53 ;  /* 0x00000035003a7213 */ /* 0x000fe20000000000 */
[----:B------:R-:W-:Y:S01]  /*1320*/  IMAD.HI.U32 R13, R4, R54, RZ ;  /* 0x00000036040d7227 */ /* 0x000fe200078e00ff */
[C-C-:B------:R-:W-:Y:S01]  /*1330*/  LOP3.LUT R115, R20.reuse, 0x34, R193.reuse, 0xfe, !PT ;  /* 0x0000003414737812 */ /* 0x140fe200078efec1 */
[----:B------:R-:W-:Y:S01]  /*1340*/  STL [R1+0x58], R131 ;  /* 0x0000588301007387 */ /* 0x000fe20000100800 */
        /* <DEDUP_REMOVED lines=14> */
[----:B------:R-:W-:Y:S01]  /*1430*/  LOP3.LUT R59, R20, 0x3e, R193, 0xfe, !PT ;  /* 0x0000003e143b7812 */ /* 0x000fe200078efec1 */
[----:B------:R-:W-:Y:S01]  /*1440*/  STL [R1+0x50], R127 ;  /* 0x0000507f01007387 */ /* 0x000fe20000100800 */
[C---:B------:R-:W-:Y:S01]  /*1450*/  LOP3.LUT R105, R0.reuse, 0x44, RZ, 0xfc, !PT ;  /* 0x0000004400697812 */ /* 0x040fe200078efcff */
[C---:B------:R-:W-:Y:S01]  /*1460*/  IMAD R76, R3.reuse, R15, R76 ;  /* 0x0000000f034c7224 */ /* 0x040fe200078e024c */
[----:B------:R-:W-:Y:S01]  /*1470*/  LOP3.LUT R103, R0, 0x46, RZ, 0xfc, !PT ;  /* 0x0000004600677812 */ /* 0x000fe200078efcff */
[----:B------:R-:W-:Y:S01]  /*1480*/  IMAD.MOV R13, RZ, RZ, -R13 ;  /* 0x000000ffff0d7224 */ /* 0x000fe200078e0a0d */
[----:B------:R-:W-:Y:S01]  /*1490*/  IABS R72, R59 ;  /* 0x0000003b00487213 */ /* 0x000fe20000000000 */
[----:B------:R-:W-:Y:S01]  /*14a0*/  IMAD.HI.U32 R15, R4, R86, RZ ;  /* 0x00000056040f7227 */ /* 0x000fe200078e00ff */
[----:B------:R-:W-:Y:S01]  /*14b0*/  IABS R78, R105 ;  /* 0x00000069004e7213 */ /* 0x000fe20000000000 */
[----:B------:R-:W-:Y:S01]  /*14c0*/  STL [R1+0x4c], R45 ;  /* 0x00004c2d01007387 */ /* 0x000fe20000100800 */
[----:B------:R-:W-:Y:S01]  /*14d0*/  IABS R80, R103 ;  /* 0x0000006700507213 */ /* 0x000fe20000000000 */
[C---:B------:R-:W-:Y:S01]  /*14e0*/  IMAD R64, R3.reuse, R13, R64 ;  /* 0x0000000d03407224 */ /* 0x040fe200078e0240 */
[C---:B------:R-:W-:Y:S01]  /*14f0*/  LOP3.LUT R99, R0.reuse, 0x48, RZ, 0xfc, !PT ;  /* 0x0000004800637812 */ /* 0x040fe200078efcff */
[----:B------:R-:W-:Y:S01]  /*1500*/  IMAD.MOV R15, RZ, RZ, -R15 ;  /* 0x000000ffff0f7224 */ /* 0x000fe200078e0a0f */
[----:B------:R-:W-:Y:S01]  /*1510*/  LOP3.LUT R93, R0, 0x4e, RZ, 0xfc, !PT ;  /* 0x0000004e005d7812 */ /* 0x000fe200078efcff */
        /* <DEDUP_REMOVED lines=11> */
[----:B------:R-:W-:Y:S01]  /*15d0*/  LOP3.LUT R91, R0, 0x50, RZ, 0xfc, !PT ;  /* 0x00000050005b7812 */ /* 0x000fe200078efcff */
[C---:B------:R-:W-:Y:S01]  /*15e0*/  IMAD R74, R3.reuse, R13, R74 ;  /* 0x0000000d034a7224 */ /* 0x040fe200078e024a */
[----:B------:R-:W-:Y:S01]  /*15f0*/  IABS R98, R83 ;  /* 0x0000005300627213 */ /* 0x000fe20000000000 */
[----:B------:R-:W-:Y:S01]  /*1600*/  IMAD.MOV R15, RZ, RZ, -R15 ;  /* 0x000000ffff0f7224 */ /* 0x000fe200078e0a0f */
[----:B------:R-:W-:Y:S01]  /*1610*/  IABS R90, R91 ;  /* 0x0000005b005a7213 */ /* 0x000fe20000000000 */
[----:B------:R-:W-:Y:S01]  /*1620*/  IMAD.HI.U32 R13, R4, R84, RZ ;  /* 0x00000054040d7227 */ /* 0x000fe200078e00ff */
[C---:B------:R-:W-:Y:S01]  /*1630*/  LOP3.LUT R79, R0.reuse, 0x5c, RZ, 0xfc, !PT ;  /* 0x0000005c004f7812 */ /* 0x040fe200078efcff */
[----:B------:R-:W-:Y:S01]  /*1640*/  STL [R1+0x40], R47 ;  /* 0x0000402f01007387 */ /* 0x000fe20000100800 */
[C---:B------:R-:W-:Y:S01]  /*1650*/  LOP3.LUT R81, R0.reuse, 0x5a, RZ, 0xfc, !PT ;  /* 0x0000005a00517812 */ /* 0x040fe200078efcff */
[C---:B------:R-:W-:Y:S01]  /*1660*/  IMAD R96, R3.reuse, R15, R96 ;  /* 0x0000000f03607224 */ /* 0x040fe200078e0260 */
[----:B------:R-:W-:Y:S01]  /*1670*/  IABS R102, R79 ;  /* 0x0000004f00667213 */ /* 0x000fe20000000000 */
        /* <DEDUP_REMOVED lines=21> */
[C---:B------:R-:W-:Y:S01]  /*17d0*/  LOP3.LUT R41, R0.reuse, 0x72, RZ, 0xfc, !PT ;  /* 0x0000007200297812 */ /* 0x040fe200078efcff */
[C---:B------:R-:W-:Y:S01]  /*17e0*/  IMAD R94, R3.reuse, R13, R94 ;  /* 0x0000000d035e7224 */ /* 0x040fe200078e025e */
[----:B------:R-:W-:Y:S01]  /*17f0*/  IABS R122, R43 ;  /* 0x0000002b007a7213 */ /* 0x000fe20000000000 */
[----:B------:R-:W-:Y:S01]  /*1800*/  IMAD.MOV R15, RZ, RZ, -R15 ;  /* 0x000000ffff0f7224 */ /* 0x000fe200078e0a0f */
[----:B------:R-:W-:Y:S01]  /*1810*/  LOP3.LUT R37, R0, 0x76, RZ, 0xfc, !PT ;  /* 0x0000007600257812 */ /* 0x000fe200078efcff */
[----:B------:R-:W-:Y:S01]  /*1820*/  IMAD.HI.U32 R13, R4, R104, RZ ;  /* 0x00000068040d7227 */ /* 0x000fe200078e00ff */
[----:B------:R-:W-:Y:S01]  /*1830*/  LOP3.LUT R63, R0, 0x6c, RZ, 0xfc, !PT ;  /* 0x0000006c003f7812 */ /* 0x000fe200078efcff */
[----:B------:R-:W-:Y:S01]  /*1840*/  STL [R1+0x30], R51 ;  /* 0x0000303301007387 */ /* 0x000fe20000100800 */
[----:B------:R-:W-:Y:S01]  /*1850*/  IABS R124, R41 ;  /* 0x00000029007c7213 */ /* 0x000fe20000000000 */
[C---:B------:R-:W-:Y:S01]  /*1860*/  IMAD R116, R3.reuse, R15, R116 ;  /* 0x0000000f03747224 */ /* 0x040fe200078e0274 */
[----:B------:R-:W-:Y:S01]  /*1870*/  IABS R15, R147 ;  /* 0x00000093000f7213 */ /* 0x000fe20000000000 */
[----:B------:R-:W-:Y:S01]  /*1880*/  IMAD.MOV R13, RZ, RZ, -R13 ;  /* 0x000000ffff0d7224 */ /* 0x000fe200078e0a0d */
[----:B------:R-:W-:Y:S01]  /*1890*/  IABS R128, R37 ;  /* 0x0000002500807213 */ /* 0x000fe20000000000 */
[----:B------:R-:W-:Y:S01]  /*18a0*/  @!P1 IMAD.IADD R8, R8, 0x1, -R3 ;  /* 0x0000000108089824 */ /* 0x000fe200078e0a03 */
[----:B------:R-:W-:Y:S01]  /*18b0*/  IABS R118, R63 ;  /* 0x0000003f00767213 */ /* 0x000fe20000000000 */
[C---:B------:R-:W-:Y:S01]  /*18c0*/  IMAD R104, R3.reuse, R13, R104 ;  /* 0x0000000d03687224 */ /* 0x040fe200078e0268 */
[----:B------:R-:W-:Y:S01]  /*18d0*/  LOP3.LUT R35, R0, 0x78, RZ, 0xfc, !PT ;  /* 0x0000007800237812 */ /* 0x000fe200078efcff */
[----:B------:R-:W-:Y:S01]  /*18e0*/  IMAD.HI.U32 R13, R4, R114, RZ ;  /* 0x00000072040d7227 */ /* 0x000fe200078e00ff */
[----:B------:R-:W-:Y:S01]  /*18f0*/  ISETP.GT.U32.AND P3, PT, R3, R8, PT ;  /* 0x000000080300720c */ /* 0x000fe20003f64070 */
[----:B------:R-:W-:Y:S01]  /*1900*/  STL [R1+0x2c], R53 ;  /* 0x00002c3501007387 */ /* 0x000fe20000100800 */
[C---:B------:R-:W-:Y:S01]  /*1910*/  LOP3.LUT R33, R0.reuse, 0x7a, RZ, 0xfc, !PT ;  /* 0x0000007a00217812 */ /* 0x040fe200078efcff */
[----:B------:R-:W-:Y:S01]  /*1920*/  IMAD.HI.U32 R5, R5, R15, RZ ;  /* 0x0000000f05057227 */ /* 0x000fe200078e00ff */
[----:B------:R-:W-:Y:S01]  /*1930*/  LOP3.LUT R29, R0, 0x7c, RZ, 0xfc, !PT ;  /* 0x0000007c001d7812 */ /* 0x000fe200078efcff */
[----:B------:R-:W-:Y:S01]  /*1940*/  STL [R1+0x28], R117 ;  /* 0x0000287501007387 */ /* 0x000fe20000100800 */
[----:B------:R-:W-:Y:S01]  /*1950*/  IABS R130, R35 ;  /* 0x0000002300827213 */ /* 0x000fe20000000000 */
[----:B------:R-:W-:Y:S01]  /*1960*/  IMAD.MOV R13, RZ, RZ, -R13 ;  /* 0x000000ffff0d7224 */ /* 0x000fe200078e0a0d */
[----:B------:R-:W-:Y:S01]  /*1970*/  IABS R132, R33 ;  /* 0x0000002100847213 */ /* 0x000fe20000000000 */
[----:B------:R-:W-:Y:S01]  /*1980*/  IMAD.MOV R5, RZ, RZ, -R5 ;  /* 0x000000ffff057224 */ /* 0x000fe200078e0a05 */
[----:B------:R-:W-:Y:S01]  /*1990*/  IABS R134, R29 ;  /* 0x0000001d00867213 */ /* 0x000fe20000000000 */
[----:B------:R-:W-:Y:S01]  /*19a0*/  IMAD R114, R3, R13, R114 ;  /* 0x0000000d03727224 */ /* 0x000fe200078e0272 */
[----:B------:R-:W-:Y:S01]  /*19b0*/  STL [R1+0x24], R115 ;  /* 0x0000247301007387 */ /* 0x000fe20000100800 */
[----:B------:R-:W-:Y:S01]  /*19c0*/  IMAD R5, R2, R5, R15 ;  /* 0x0000000502057224 */ /* 0x000fe200078e020f */
[----:B------:R-:W1:Y:S01]  /*19d0*/  LDC.64 R20, c[0x0][0x3a8] ;  /* 0x0000ea00ff147b82 */ /* 0x000e620000000a00 */
[----:B------:R-:W-:Y:S01]  /*19e0*/  IMAD.HI.U32 R13, R4, R126, RZ ;  /* 0x0000007e040d7227 */ /* 0x000fe200078e00ff */
[----:B------:R-:W-:Y:S01]  /*19f0*/  STL [R1+0x20], R55 ;  /* 0x0000203701007387 */ /* 0x000fe20000100800 */
[----:B------:R-:W-:-:S02]  /*1a00*/  LOP3.LUT R25, R193, 0x8, RZ, 0xfc, !PT ;  /* 0x00000008c1197812 */ /* 0x000fc400078efcff */
[----:B------:R-:W-:Y:S01]  /*1a10*/  IMAD.MOV R13, RZ, RZ, -R13 ;  /* 0x000000ffff0d7224 */ /* 0x000fe200078e0a0d */
[----:B------:R-:W-:Y:S01]  /*1a20*/  ISETP.GT.U32.AND P0, PT, R2, R5, PT ;  /* 0x000000050200720c */ /* 0x000fe20003f04070 */
[----:B------:R-:W-:Y:S01]  /*1a30*/  @!P2 IMAD.IADD R6, R6, 0x1, -R3 ;  /* 0x000000010606a824 */ /* 0x000fe200078e0a03 */
[C---:B------:R-:W-:Y:S01]  /*1a40*/  ISETP.GT.U32.AND P2, PT, R3.reuse, R10, PT ;  /* 0x0000000a0300720c */ /* 0x040fe20003f44070 */
[C---:B------:R-:W-:Y:S01]  /*1a50*/  IMAD R126, R3.reuse, R13, R126 ;  /* 0x0000000d037e7224 */ /* 0x040fe200078e027e */
[----:B------:R-:W-:Y:S01]  /*1a60*/  STL [R1+0x1c], R57 ;  /* 0x00001c3901007387 */ /* 0x000fe20000100800 */
[C---:B------:R-:W-:Y:S01]  /*1a70*/  IMAD.HI.U32 R13, R4.reuse, R136, RZ ;  /* 0x00000088040d7227 */ /* 0x040fe200078e00ff */
[----:B------:R-:W-:Y:S02]  /*1a80*/  ISETP.GT.U32.AND P6, PT, R3, R6, PT ;  /* 0x000000060300720c */ /* 0x000fe40003fc4070 */
[----:B------:R-:W-:Y:S01]  /*1a90*/  STL [R1+0x18], R113 ;  /* 0x0000187101007387 */ /* 0x000fe20000100800 */
[----:B------:R-:W-:Y:S01]  /*1aa0*/  IMAD.MOV R13, RZ, RZ, -R13 ;  /* 0x000000ffff0d7224 */ /* 0x000fe200078e0a0d */
[----:B------:R-:W-:Y:S01]  /*1ab0*/  LOP3.LUT R15, R193, 0x10, RZ, 0xfc, !PT ;  /* 0x00000010c10f7812 */ /* 0x000fe200078efcff */
[----:B------:R-:W-:Y:S01]  /*1ac0*/  IMAD.HI.U32 R11, R4, R32, RZ ;  /* 0x00000020040b7227 */ /* 0x000fe200078e00ff */
[----:B------:R-:W-:Y:S03]  /*1ad0*/  STL [R1+0x14], R111 ;  /* 0x0000146f01007387 */ /* 0x000fe60000100800 */
[----:B------:R-:W-:Y:S01]  /*1ae0*/  @!P0 IMAD.IADD R5, R5, 0x1, -R2 ;  /* 0x0000000105058824 */ /* 0x000fe200078e0a02 */
[----:B------:R-:W-:Y:S01]  /*1af0*/  STL [R1+0x10], R59 ;  /* 0x0000103b01007387 */ /* 0x000fe20000100800 */
[----:B------:R-:W-:-:S02]  /*1b00*/  IMAD R136, R3, R13, R136 ;  /* 0x0000000d03887224 */ /* 0x000fc400078e0288 */
[--C-:B------:R-:W-:Y:S01]  /*1b10*/  @!P2 IMAD.IADD R10, R10, 0x1, -R3.reuse ;  /* 0x000000010a0aa824 */ /* 0x100fe200078e0a03 */
[----:B------:R-:W-:Y:S01]  /*1b20*/  ISETP.GT.U32.AND P0, PT, R2, R5, PT ;  /* 0x000000050200720c */ /* 0x000fe20003f04070 */
[----:B------:R-:W-:Y:S01]  /*1b30*/  @!P3 IMAD.IADD R8, R8, 0x1, -R3 ;  /* 0x000000010808b824 */ /* 0x000fe200078e0a03 */
[C---:B------:R-:W-:Y:S01]  /*1b40*/  ISETP.GT.U32.AND P1, PT, R3.reuse, R136, PT ;  /* 0x000000880300720c */ /* 0x040fe20003f24070 */
[----:B------:R-:W-:Y:S01]  /*1b50*/  IMAD.HI.U32 R17, R4, R38, RZ ;  /* 0x0000002604117227 */ /* 0x000fe200078e00ff */
[C---:B------:R-:W-:Y:S01]  /*1b60*/  ISETP.GT.U32.AND P2, PT, R3.reuse, R28, PT ;  /* 0x0000001c0300720c */ /* 0x040fe20003f44070 */
[----:B------:R-:W-:Y:S01]  /*1b70*/  STL [R1+0xc], R109 ;  /* 0x00000c6d01007387 */ /* 0x000fe20000100800 */
[C---:B------:R-:W-:Y:S01]  /*1b80*/  ISETP.GT.U32.AND P3, PT, R3.reuse, R24, PT ;  /* 0x000000180300720c */ /* 0x040fe20003f64070 */
[----:B------:R-:W-:Y:S02]  /*1b90*/  IMAD.MOV R11, RZ, RZ, -R11 ;  /* 0x000000ffff0b7224 */ /* 0x000fe400078e0a0b */
[----:B------:R-:W-:Y:S01]  /*1ba0*/  @!P4 IMAD.IADD R16, R16, 0x1, -R3 ;  /* 0x000000011010c824 */ /* 0x000fe200078e0a03 */
[----:B------:R-:W-:Y:S01]  /*1bb0*/  ISETP.GT.U32.AND P4, PT, R3, R34, PT ;  /* 0x000000220300720c */ /* 0x000fe20003f84070 */
[----:B------:R-:W-:Y:S01]  /*1bc0*/  IMAD.MOV R17, RZ, RZ, -R17 ;  /* 0x000000ffff117224 */ /* 0x000fe200078e0a11 */
[----:B------:R-:W-:Y:S01]  /*1bd0*/  STL [R1+0xc8], R107 ;  /* 0x0000c86b01007387 */ /* 0x000fe20000100800 */
[----:B------:R-:W-:Y:S01]  /*1be0*/  @!P0 IMAD.IADD R5, R5, 0x1, -R2 ;  /* 0x0000000105058824 */ /* 0x000fe200078e0a02 */
[C---:B------:R-:W-:Y:S01]  /*1bf0*/  ISETP.GT.U32.AND P0, PT, R3.reuse, R12, PT ;  /* 0x0000000c0300720c */ /* 0x040fe20003f04070 */
[----:B------:R-:W-:Y:S01]  /*1c00*/  @!P1 IMAD.IADD R136, R136, 0x1, -R3 ;  /* 0x0000000188889824 */ /* 0x000fe200078e0a03 */
[C---:B------:R-:W-:Y:S01]  /*1c10*/  ISETP.GT.U32.AND P1, PT, R3.reuse, R18, PT ;  /* 0x000000120300720c */ /* 0x040fe20003f24070 */
[C---:B------:R-:W-:Y:S01]  /*1c20*/  IMAD R32, R3.reuse, R11, R32 ;  /* 0x0000000b03207224 */ /* 0x040fe200078e0220 */
[----:B------:R-:W-:Y:S01]  /*1c30*/  SHF.R.S32.HI R2, RZ, 0x6, R101 ;  /* 0x00000006ff027819 */ /* 0x000fe20000011465 */
[--C-:B------:R-:W-:Y:S01]  /*1c40*/  @!P2 IMAD.IADD R28, R28, 0x1, -R3.reuse ;  /* 0x000000011c1ca824 */ /* 0x100fe200078e0a03 */
[----:B------:R-:W-:Y:S01]  /*1c50*/  STL [R1+0xc4], R105 ;  /* 0x0000c46901007387 */ /* 0x000fe20000100800 */
[C---:B------:R-:W-:Y:S01]  /*1c60*/  IMAD R38, R3.reuse, R17, R38 ;  /* 0x0000001103267224 */ /* 0x040fe200078e0226 */
[----:B------:R-:W-:Y:S01]  /*1c70*/  SGXT R2, R2, 0x1 ;  /* 0x000000010202781a */ /* 0x000fe20000000200 */
[--C-:B------:R-:W-:Y:S01]  /*1c80*/  @!P6 IMAD.IADD R6, R6, 0x1, -R3.reuse ;  /* 0x000000010606e824 */ /* 0x100fe200078e0a03 */
[C---:B------:R-:W-:Y:S01]  /*1c90*/  ISETP.GT.U32.AND P6, PT, R3.reuse, R26, PT ;  /* 0x0000001a0300720c */ /* 0x040fe20003fc4070 */
        /* <DEDUP_REMOVED lines=10> */
[----:B------:R-:W-:Y:S01]  /*1d40*/  IMAD.HI.U32 R11, R4, R42, RZ ;  /* 0x0000002a040b7227 */ /* 0x000fe200078e00ff */
[C---:B------:R-:W-:Y:S01]  /*1d50*/  ISETP.GT.U32.AND P4, PT, R3.reuse, R18, PT ;  /* 0x000000120300720c */ /* 0x040fe20003f84070 */
[----:B------:R-:W-:Y:S02]  /*1d60*/  STL [R1+0x100], R103 ;  /* 0x0001006701007387 */ /* 0x000fe40000100800 */
        /* <DEDUP_REMOVED lines=8> */
[----:B------:R-:W-:Y:S01]  /*1df0*/  @!P5 IMAD.IADD R32, R32, 0x1, -R3 ;  /* 0x000000012020d824 */ /* 0x000fe200078e0a03 */
[C---:B------:R-:W-:Y:S01]  /*1e00*/  ISETP.GT.U32.AND P5, PT, R3.reuse, R16, PT ;  /* 0x000000100300720c */ /* 0x040fe20003fa4070 */
[----:B------:R-:W-:Y:S01]  /*1e10*/  IMAD.MOV R11, RZ, RZ, -R11 ;  /* 0x000000ffff0b7224 */ /* 0x000fe200078e0a0b */
[----:B------:R-:W-:Y:S01]  /*1e20*/  STL [R1+0xfc], R99 ;  /* 0x0000fc6301007387 */ /* 0x000fe20000100800 */
[--C-:B------:R-:W-:Y:S01]  /*1e30*/  @!P3 IMAD.IADD R38, R38, 0x1, -R3.reuse ;  /* 0x000000012626b824 */ /* 0x100fe200078e0a03 */
[C---:B------:R-:W-:Y:S01]  /*1e40*/  ISETP.GT.U32.AND P3, PT, R3.reuse, R26, PT ;  /* 0x0000001a0300720c */ /* 0x040fe20003f64070 */
[C---:B------:R-:W-:Y:S01]  /*1e50*/  IMAD R42, R3.reuse, R11, R42 ;  /* 0x0000000b032a7224 */ /* 0x040fe200078e022a */
[----:B------:R-:W-:Y:S01]  /*1e60*/  STL [R1+0xf8], R97 ;  /* 0x0000f86101007387 */ /* 0x000fe20000100800 */
[--C-:B------:R-:W-:Y:S01]  /*1e70*/  @!P0 IMAD.IADD R14, R14, 0x1, -R3.reuse ;  /* 0x000000010e0e8824 */ /* 0x100fe200078e0a03 */
[C---:B------:R-:W-:Y:S01]  /*1e80*/  ISETP.GT.U32.AND P0, PT, R3.reuse, R30, PT ;  /* 0x0000001e0300720c */ /* 0x040fe20003f04070 */
[--C-:B------:R-:W-:Y:S01]  /*1e90*/  @!P4 IMAD.IADD R18, R18, 0x1, -R3.reuse ;  /* 0x000000011212c824 */ /* 0x100fe200078e0a03 */
[C---:B------:R-:W-:Y:S01]  /*1ea0*/  ISETP.GT.U32.AND P4, PT, R3.reuse, R34, PT ;  /* 0x000000220300720c */ /* 0x040fe20003f84070 */
[--C-:B------:R-:W-:Y:S01]  /*1eb0*/  @!P1 IMAD.IADD R24, R24, 0x1, -R3.reuse ;  /* 0x0000000118189824 */ /* 0x100fe200078e0a03 */
[C---:B------:R-:W-:Y:S01]  /*1ec0*/  ISETP.GT.U32.AND P1, PT, R3.reuse, R36, PT ;  /* 0x000000240300720c */ /* 0x040fe20003f24070 */
[----:B------:R-:W-:Y:S01]  /*1ed0*/  IMAD.HI.U32 R17, R4, R48, RZ ;  /* 0x0000003004117227 */ /* 0x000fe200078e00ff */
[----:B------:R-:W-:Y:S03]  /*1ee0*/  STL [R1+0xf4], R95 ;  /* 0x0000f45f01007387 */ /* 0x000fe60000100800 */
[----:B------:R-:W-:Y:S01]  /*1ef0*/  @!P2 IMAD.IADD R28, R28, 0x1, -R3 ;  /* 0x000000011c1ca824 */ /* 0x000fe200078e0a03 */
[----:B------:R-:W-:Y:S01]  /*1f00*/  ISETP.GT.U32.AND P2, PT, R3, R42, PT ;  /* 0x0000002a0300720c */ /* 0x000fe20003f44070 */
[----:B------:R-:W-:Y:S01]  /*1f10*/  IMAD.MOV R17, RZ, RZ, -R17 ;  /* 0x000000ffff117224 */ /* 0x000fe200078e0a11 */
[----:B------:R-:W-:Y:S01]  /*1f20*/  STL [R1+0xf0], R93 ;  /* 0x0000f05d01007387 */ /* 0x000fe20000100800 */
[----:B------:R-:W-:-:S03]  /*1f30*/  IMAD.HI.U32 R11, R4, R52, RZ ;  /* 0x00000034040b7227 */ /* 0x000fc600078e00ff */
[----:B------:R-:W-:Y:S01]  /*1f40*/  STL [R1+0xec], R91 ;  /* 0x0000ec5b01007387 */ /* 0x000fe20000100800 */
[--C-:B------:R-:W-:Y:S01]  /*1f50*/  @!P5 IMAD.IADD R16, R16, 0x1, -R3.reuse ;  /* 0x000000011010d824 */ /* 0x100fe200078e0a03 */
[C---:B------:R-:W-:Y:S01]  /*1f60*/  ISETP.GT.U32.AND P5, PT, R3.reuse, R32, PT ;  /* 0x000000200300720c */ /* 0x040fe20003fa4070 */
[C---:B------:R-:W-:Y:S01]  /*1f70*/  IMAD R48, R3.reuse, R17, R48 ;  /* 0x0000001103307224 */ /* 0x040fe200078e0230 */
[----:B------:R-:W-:Y:S01]  /*1f80*/  STL [R1+0xe8], R89 ;  /* 0x0000e85901007387 */ /* 0x000fe20000100800 */
[--C-:B------:R-:W-:Y:S01]  /*1f90*/  @!P6 IMAD.IADD R10, R10, 0x1, -R3.reuse ;  /* 0x000000010a0ae824 */ /* 0x100fe200078e0a03 */
[C---:B------:R-:W-:Y:S01]  /*1fa0*/  ISETP.GT.U32.AND P6, PT, R3.reuse, R38, PT ;  /* 0x000000260300720c */ /* 0x040fe20003fc4070 */
[----:B------:R-:W-:Y:S01]  /*1fb0*/  @!P3 IMAD.IADD R26, R26, 0x1, -R3 ;  /* 0x000000011a1ab824 */ /* 0x000fe200078e0a03 */
[C---:B------:R-:W-:Y:S01]  /*1fc0*/  ISETP.GT.U32.AND P3, PT, R3.reuse, R40, PT ;  /* 0x000000280300720c */ /* 0x040fe20003f64070 */
[----:B------:R-:W-:Y:S01]  /*1fd0*/  IMAD.HI.U32 R17, R4, R58, RZ ;  /* 0x0000003a04117227 */ /* 0x000fe200078e00ff */
[----:B------:R-:W-:Y:S03]  /*1fe0*/  STL [R1+0xe4], R87 ;  /* 0x0000e45701007387 */ /* 0x000fe60000100800 */
[----:B------:R-:W-:Y:S01]  /*1ff0*/  IMAD.MOV R11, RZ, RZ, -R11 ;  /* 0x000000ffff0b7224 */ /* 0x000fe200078e0a0b */
[----:B------:R-:W-:Y:S01]  /*2000*/  STL [R1+0xe0], R85 ;  /* 0x0000e05501007387 */ /* 0x000fe20000100800 */
        /* <DEDUP_REMOVED lines=8> */
[----:B------:R-:W-:-:S02]  /*2090*/  IMAD R52, R3, R11, R52 ;  /* 0x0000000b03347224 */ /* 0x000fc400078e0234 */
[----:B------:R-:W-:Y:S01]  /*20a0*/  IMAD.HI.U32 R11, R4, R62, RZ ;  /* 0x0000003e040b7227 */ /* 0x000fe200078e00ff */
[----:B------:R-:W-:Y:S03]  /*20b0*/  STL [R1+0xd8], R81 ;  /* 0x0000d85101007387 */ /* 0x000fe60000100800 */
[----:B------:R-:W-:Y:S01]  /*20c0*/  @!P2 IMAD.IADD R42, R42, 0x1, -R3 ;  /* 0x000000012a2aa824 */ /* 0x000fe200078e0a03 */
[C---:B------:R-:W-:Y:S01]  /*20d0*/  ISETP.GT.U32.AND P2, PT, R3.reuse, R56, PT ;  /* 0x000000380300720c */ /* 0x040fe20003f44070 */
[C---:B------:R-:W-:Y:S01]  /*20e0*/  IMAD R58, R3.reuse, R17, R58 ;  /* 0x00000011033a7224 */ /* 0x040fe200078e023a */
[----:B------:R-:W-:Y:S01]  /*20f0*/  STL [R1+0xd4], R79 ;  /* 0x0000d44f01007387 */ /* 0x000fe20000100800 */
[----:B------:R-:W-:Y:S02]  /*2100*/  IMAD.MOV R17, RZ, RZ, -R11 ;  /* 0x000000ffff117224 */ /* 0x000fe400078e0a0b */
        /* <DEDUP_REMOVED lines=32> */
[----:B------:R-:W-:Y:S01]  /*2310*/  @!P2 IMAD.IADD R44, R44, 0x1, -R3 ;  /* 0x000000012c2ca824 */ /* 0x000fe200078e0a03 */
[C---:B------:R-:W-:Y:S01]  /*2320*/  ISETP.GT.U32.AND P2, PT, R3.reuse, R56, PT ;  /* 0x000000380300720c */ /* 0x040fe20003f44070 */
[----:B------:R-:W-:Y:S01]  /*2330*/  IMAD R66, R3, R9, R66 ;  /* 0x0000000903427224 */ /* 0x000fe200078e0242 */
[----:B------:R-:W-:Y:S01]  /*2340*/  STL [R1+0xbc], R71 ;  /* 0x0000bc4701007387 */ /* 0x000fe20000100800 */
[----:B------:R-:W-:-:S03]  /*2350*/  IMAD.HI.U32 R9, R4, R70, RZ ;  /* 0x0000004604097227 */ /* 0x000fc600078e00ff */
[----:B------:R-:W-:Y:S01]  /*2360*/  STL [R1+0xb8], R69 ;  /* 0x0000b84501007387 */ /* 0x000fe20000100800 */
[----:B------:R-:W-:-:S03]  /*2370*/  IMAD.HI.U32 R11, R4, R68, RZ ;  /* 0x00000044040b7227 */ /* 0x000fc600078e00ff */
[----:B------:R-:W-:Y:S01]  /*2380*/  STL [R1+0xb4], R67 ;  /* 0x0000b44301007387 */ /* 0x000fe20000100800 */
[----:B------:R-:W-:Y:S01]  /*2390*/  @!P5 IMAD.IADD R60, R60, 0x1, -R3 ;  /* 0x000000013c3cd824 */ /* 0x000fe200078e0a03 */
[C---:B------:R-:W-:Y:S01]  /*23a0*/  ISETP.GT.U32.AND P5, PT, R3.reuse, R48, PT ;  /* 0x000000300300720c */ /* 0x040fe20003fa4070 */
[----:B------:R-:W-:Y:S01]  /*23b0*/  IMAD.MOV R9, RZ, RZ, -R9 ;  /* 0x000000ffff097224 */ /* 0x000fe200078e0a09 */
[----:B------:R-:W-:Y:S01]  /*23c0*/  STL [R1+0xb0], R65 ;  /* 0x0000b04101007387 */ /* 0x000fe20000100800 */
[----:B------:R-:W-:Y:S01]  /*23d0*/  @!P3 IMAD.IADD R42, R42, 0x1, -R3 ;  /* 0x000000012a2ab824 */ /* 0x000fe200078e0a03 */
[C---:B------:R-:W-:Y:S01]  /*23e0*/  ISETP.GT.U32.AND P3, PT, R3.reuse, R54, PT ;  /* 0x000000360300720c */ /* 0x040fe20003f64070 */
[----:B------:R-:W-:Y:S01]  /*23f0*/  IMAD.MOV R11, RZ, RZ, -R11 ;  /* 0x000000ffff0b7224 */ /* 0x000fe200078e0a0b */
[----:B------:R-:W-:Y:S01]  /*2400*/  STL [R1+0xac], R63 ;  /* 0x0000ac3f01007387 */ /* 0x000fe20000100800 */
[C---:B------:R-:W-:Y:S02]  /*2410*/  IMAD R70, R3.reuse, R9, R70 ;  /* 0x0000000903467224 */ /* 0x040fe400078e0246 */
[--C-:B------:R-:W-:Y:S01]  /*2420*/  @!P0 IMAD.IADD R46, R46, 0x1, -R3.reuse ;  /* 0x000000012e2e8824 */ /* 0x100fe200078e0a03 */
[C---:B------:R-:W-:Y:S01]  /*2430*/  ISETP.GT.U32.AND P0, PT, R3.reuse, R58, PT ;  /* 0x0000003a0300720c */ /* 0x040fe20003f04070 */
[--C-:B------:R-:W-:Y:S01]  /*2440*/  @!P4 IMAD.IADD R50, R50, 0x1, -R3.reuse ;  /* 0x000000013232c824 */ /* 0x100fe200078e0a03 */
[C---:B------:R-:W-:Y:S01]  /*2450*/  ISETP.GT.U32.AND P4, PT, R3.reuse, R64, PT ;  /* 0x000000400300720c */ /* 0x040fe20003f84070 */
        /* <DEDUP_REMOVED lines=14> */
[----:B------:R-:W-:Y:S02]  /*2540*/  IMAD.MOV R17, RZ, RZ, -R17 ;  /* 0x000000ffff117224 */ /* 0x000fe400078e0a11 */
[----:B------:R-:W-:Y:S01]  /*2550*/  IMAD.MOV R9, RZ, RZ, -R9 ;  /* 0x000000ffff097224 */ /* 0x000fe200078e0a09 */
[----:B------:R-:W-:Y:S01]  /*2560*/  STL [R1+0x98], R37 ;  /* 0x0000982501007387 */ /* 0x000fe20000100800 */
[----:B------:R-:W-:Y:S01]  /*2570*/  @!P5 IMAD.IADD R48, R48, 0x1, -R3 ;  /* 0x000000013030d824 */ /* 0x000fe200078e0a03 */
[C---:B------:R-:W-:Y:S01]  /*2580*/  ISETP.GT.U32.AND P5, PT, R3.reuse, R62, PT ;  /* 0x0000003e0300720c */ /* 0x040fe20003fa4070 */
[C---:B------:R-:W-:Y:S01]  /*2590*/  IMAD R72, R3.reuse, R11, R72 ;  /* 0x0000000b03487224 */ /* 0x040fe200078e0248 */
[----:B------:R-:W-:Y:S01]  /*25a0*/  STL [R1+0x94], R35 ;  /* 0x0000942301007387 */ /* 0x000fe20000100800 */
[----:B------:R-:W-:-:S02]  /*25b0*/  IMAD R78, R3, R17, R78 ;  /* 0x00000011034e7224 */ /* 0x000fc400078e024e */
[C---:B------:R-:W-:Y:S01]  /*25c0*/  IMAD R80, R3.reuse, R9, R80 ;  /* 0x0000000903507224 */ /* 0x040fe200078e0250 */
[----:B------:R-:W-:Y:S01]  /*25d0*/  STL [R1+0x90], R33 ;  /* 0x0000902101007387 */ /* 0x000fe20000100800 */
        /* <DEDUP_REMOVED lines=16> */
[----:B------:R-:W-:-:S02]  /*26e0*/  IMAD R82, R3, R11, R82 ;  /* 0x0000000b03527224 */ /* 0x000fc400078e0252 */
[--C-:B------:R-:W-:Y:S01]  /*26f0*/  @!P5 IMAD.IADD R62, R62, 0x1, -R3.reuse ;  /* 0x000000013e3ed824 */ /* 0x100fe200078e0a03 */
[C---:B------:R-:W-:Y:S01]  /*2700*/  ISETP.GT.U32.AND P5, PT, R3.reuse, R76, PT ;  /* 0x0000004c0300720c */ /* 0x040fe20003fa4070 */
[--C-:B------:R-:W-:Y:S01]  /*2710*/  @!P6 IMAD.IADD R60, R60, 0x1, -R3.reuse ;  /* 0x000000013c3ce824 */ /* 0x100fe200078e0a03 */
[C---:B------:R-:W-:Y:S01]  /*2720*/  ISETP.GT.U32.AND P6, PT, R3.reuse, R74, PT ;  /* 0x0000004a0300720c */ /* 0x040fe20003fc4070 */
[----:B------:R-:W-:Y:S01]  /*2730*/  @!P3 IMAD.IADD R68, R68, 0x1, -R3 ;  /* 0x000000014444b824 */ /* 0x000fe200078e0a03 */
[----:B------:R-:W-:Y:S01]  /*2740*/  ISETP.GT.U32.AND P3, PT, R3, R82, PT ;  /* 0x000000520300720c */ /* 0x000fe20003f64070 */
[----:B------:R-:W-:-:S04]  /*2750*/  IMAD.HI.U32 R17, R4, R88, RZ ;  /* 0x0000005804117227 */ /* 0x000fc800078e00ff */
[--C-:B------:R-:W-:Y:S01]  /*2760*/  @!P0 IMAD.IADD R72, R72, 0x1, -R3.reuse ;  /* 0x0000000148488824 */ /* 0x100fe200078e0a03 */
[C---:B------:R-:W-:Y:S01]  /*2770*/  ISETP.GT.U32.AND P0, PT, R3.reuse, R86, PT ;  /* 0x000000560300720c */ /* 0x040fe20003f04070 */
[--C-:B------:R-:W-:Y:S01]  /*2780*/  @!P4 IMAD.IADD R78, R78, 0x1, -R3.reuse ;  /* 0x000000014e4ec824 */ /* 0x100fe200078e0a03 */
[C---:B------:R-:W-:Y:S01]  /*2790*/  ISETP.GT.U32.AND P4, PT, R3.reuse, R68, PT ;  /* 0x000000440300720c */ /* 0x040fe20003f84070 */
[----:B------:R-:W-:Y:S01]  /*27a0*/  @!P1 IMAD.IADD R80, R80, 0x1, -R3 ;  /* 0x0000000150509824 */ /* 0x000fe200078e0a03 */
[C---:B------:R-:W-:Y:S01]  /*27b0*/  ISETP.GT.U32.AND P1, PT, R3.reuse, R70, PT ;  /* 0x000000460300720c */ /* 0x040fe20003f24070 */
[----:B------:R-:W-:Y:S02]  /*27c0*/  IMAD.MOV R17, RZ, RZ, -R17 ;  /* 0x000000ffff117224 */ /* 0x000fe400078e0a11 */
[----:B------:R-:W-:Y:S01]  /*27d0*/  @!P2 IMAD.IADD R84, R84, 0x1, -R3 ;  /* 0x000000015454a824 */ /* 0x000fe200078e0a03 */
[C---:B------:R-:W-:Y:S01]  /*27e0*/  ISETP.GT.U32.AND P2, PT, R3.reuse, R136, PT ;  /* 0x000000880300720c */ /* 0x040fe20003f44070 */
[----:B------:R-:W-:-:S02]  /*27f0*/  IMAD R88, R3, R17, R88 ;  /* 0x0000001103587224 */ /* 0x000fc400078e0258 */
        /* <DEDUP_REMOVED lines=11> */
[----:B------:R-:W-:Y:S01]  /*28b0*/  ISETP.GT.U32.AND P1, PT, R3, R80, PT ;  /* 0x000000500300720c */ /* 0x000fe20003f24070 */
[----:B------:R-:W-:-:S04]  /*28c0*/  IMAD.HI.U32 R11, R4, R92, RZ ;  /* 0x0000005c040b7227 */ /* 0x000fc800078e00ff */
[----:B------:R-:W-:Y:S01]  /*28d0*/  @!P2 IMAD.IADD R136, R136, 0x1, -R3 ;  /* 0x000000018888a824 */ /* 0x000fe200078e0a03 */
[----:B------:R-:W-:Y:S01]  /*28e0*/  ISETP.GT.U32.AND P2, PT, R3, R84, PT ;  /* 0x000000540300720c */ /* 0x000fe20003f44070 */
[----:B------:R-:W-:-:S04]  /*28f0*/  IMAD.HI.U32 R17, R4, R98, RZ ;  /* 0x0000006204117227 */ /* 0x000fc800078e00ff */
[----:B------:R-:W-:Y:S02]  /*2900*/  IMAD.MOV R11, RZ, RZ, -R11 ;  /* 0x000000ffff0b7224 */ /* 0x000fe400078e0a0b */
[----:B------:R-:W-:-:S04]  /*2910*/  IMAD.HI.U32 R9, R4, R90, RZ ;  /* 0x0000005a04097227 */ /* 0x000fc800078e00ff */
[----:B------:R-:W-:Y:S01]  /*2920*/  @!P5 IMAD.IADD R66, R66, 0x1, -R3 ;  /* 0x000000014242d824 */ /* 0x000fe200078e0a03 */
[C---:B------:R-:W-:Y:S01]  /*2930*/  ISETP.GT.U32.AND P5, PT, R3.reuse, R76, PT ;  /* 0x0000004c0300720c */ /* 0x040fe20003fa4070 */
[----:B------:R-:W-:Y:S02]  /*2940*/  IMAD.MOV R17, RZ, RZ, -R17 ;  /* 0x000000ffff117224 */ /* 0x000fe400078e0a11 */
[C---:B------:R-:W-:Y:S02]  /*2950*/  IMAD R92, R3.reuse, R11, R92 ;  /* 0x0000000b035c7224 */ /* 0x040fe400078e025c */
[--C-:B------:R-:W-:Y:S01]  /*2960*/  @!P6 IMAD.IADD R88, R88, 0x1, -R3.reuse ;  /* 0x000000015858e824 */ /* 0x100fe200078e0a03 */
[C---:B------:R-:W-:Y:S01]  /*2970*/  ISETP.GT.U32.AND P6, PT, R3.reuse, R86, PT ;  /* 0x000000560300720c */ /* 0x040fe20003fc4070 */
[----:B------:R-:W-:Y:S01]  /*2980*/  @!P3 IMAD.IADD R72, R72, 0x1, -R3 ;  /* 0x000000014848b824 */ /* 0x000fe200078e0a03 */
[----:B------:R-:W-:Y:S01]  /*2990*/  ISETP.GT.U32.AND P3, PT, R3, R82, PT ;  /* 0x000000520300720c */ /* 0x000fe20003f64070 */
[----:B------:R-:W-:-:S02]  /*29a0*/  IMAD.MOV R9, RZ, RZ, -R9 ;  /* 0x000000ffff097224 */ /* 0x000fc400078e0a09 */
[----:B------:R-:W-:-:S04]  /*29b0*/  IMAD.HI.U32 R11, R4, R102, RZ ;  /* 0x00000066040b7227 */ /* 0x000fc800078e00ff */
[C---:B------:R-:W-:Y:S02]  /*29c0*/  IMAD R98, R3.reuse, R17, R98 ;  /* 0x0000001103627224 */ /* 0x040fe400078e0262 */
[--C-:B------:R-:W-:Y:S01]  /*29d0*/  @!P0 IMAD.IADD R74, R74, 0x1, -R3.reuse ;  /* 0x000000014a4a8824 */ /* 0x100fe200078e0a03 */
[C---:B------:R-:W-:Y:S01]  /*29e0*/  ISETP.GT.U32.AND P0, PT, R3.reuse, R88, PT ;  /* 0x000000580300720c */ /* 0x040fe20003f04070 */
[--C-:B------:R-:W-:Y:S01]  /*29f0*/  @!P4 IMAD.IADD R78, R78, 0x1, -R3.reuse ;  /* 0x000000014e4ec824 */ /* 0x100fe200078e0a03 */
[C---:B------:R-:W-:Y:S01]  /*2a00*/  ISETP.GT.U32.AND P4, PT, R3.reuse, R92, PT ;  /* 0x0000005c0300720c */ /* 0x040fe20003f84070 */
[----:B------:R-:W-:Y:S01]  /*2a10*/  @!P1 IMAD.IADD R80, R80, 0x1, -R3 ;  /* 0x0000000150509824 */ /* 0x000fe200078e0a03 */
[C---:B------:R-:W-:Y:S01]  /*2a20*/  ISETP.GT.U32.AND P1, PT, R3.reuse, R94, PT ;  /* 0x0000005e0300720c */ /* 0x040fe20003f24070 */
[----:B------:R-:W-:Y:S02]  /*2a30*/  IMAD R90, R3, R9, R90 ;  /* 0x00000009035a7224 */ /* 0x000fe400078e025a */
[----:B------:R-:W-:-:S02]  /*2a40*/  IMAD.MOV R11, RZ, RZ, -R11 ;  /* 0x000000ffff0b7224 */ /* 0x000fc400078e0a0b */
[----:B------:R-:W-:-:S04]  /*2a50*/  IMAD.HI.U32 R9, R4, R100, RZ ;  /* 0x0000006404097227 */ /* 0x000fc800078e00ff */
[----:B------:R-:W-:-:S04]  /*2a60*/  IMAD.HI.U32 R17, R4, R108, RZ ;  /* 0x0000006c04117227 */ /* 0x000fc800078e00ff */
[----:B------:R-:W-:Y:S01]  /*2a70*/  @!P2 IMAD.IADD R84, R84, 0x1, -R3 ;  /* 0x000000015454a824 */ /* 0x000fe200078e0a03 */
[C---:B------:R-:W-:Y:S01]  /*2a80*/  ISETP.GT.U32.AND P2, PT, R3.reuse, R98, PT ;  /* 0x000000620300720c */ /* 0x040fe20003f44070 */
[----:B------:R-:W-:Y:S02]  /*2a90*/  IMAD R102, R3, R11, R102 ;  /* 0x0000000b03667224 */ /* 0x000fe400078e0266 */
[----:B------:R-:W-:Y:S02]  /*2aa0*/  IMAD.MOV R9, RZ, RZ, -R9 ;  /* 0x000000ffff097224 */ /* 0x000fe400078e0a09 */
[----:B------:R-:W-:Y:S02]  /*2ab0*/  IMAD.MOV R17, RZ, RZ, -R17 ;  /* 0x000000ffff117224 */ /* 0x000fe400078e0a11 */
[----:B------:R-:W-:-:S04]  /*2ac0*/  IMAD.HI.U32 R11, R4, R112, RZ ;  /* 0x00000070040b7227 */ /* 0x000fc800078e00ff */
[----:B------:R-:W-:Y:S01]  /*2ad0*/  @!P5 IMAD.IADD R76, R76, 0x1, -R3 ;  /* 0x000000014c4cd824 */ /* 0x000fe200078e0a03 */
[C---:B------:R-:W-:Y:S01]  /*2ae0*/  ISETP.GT.U32.AND P5, PT, R3.reuse, R90, PT ;  /* 0x0000005a0300720c */ /* 0x040fe20003fa4070 */
[C---:B------:R-:W-:Y:S02]  /*2af0*/  IMAD R100, R3.reuse, R9, R100 ;  /* 0x0000000903647224 */ /* 0x040fe400078e0264 */
[C---:B------:R-:W-:Y:S02]  /*2b00*/  IMAD R108, R3.reuse, R17, R108 ;  /* 0x00000011036c7224 */ /* 0x040fe400078e026c */
[----:B------:R-:W-:Y:S02]  /*2b10*/  IMAD.MOV R11, RZ, RZ, -R11 ;  /* 0x000000ffff0b7224 */ /* 0x000fe400078e0a0b */
[----:B------:R-:W-:Y:S01]  /*2b20*/  @!P3 IMAD.IADD R82, R82, 0x1, -R3 ;  /* 0x000000015252b824 */ /* 0x000fe200078e0a03 */
[----:B------:R-:W-:Y:S01]  /*2b30*/  ISETP.GT.U32.AND P3, PT, R3, R96, PT ;  /* 0x000000600300720c */ /* 0x000fe20003f64070 */
[----:B------:R-:W-:-:S04]  /*2b40*/  IMAD.HI.U32 R9, R4, R110, RZ ;  /* 0x0000006e04097227 */ /* 0x000fc800078e00ff */
[C---:B------:R-:W-:Y:S02]  /*2b50*/  IMAD R112, R3.reuse, R11, R112 ;  /* 0x0000000b03707224 */ /* 0x040fe400078e0270 */
        /* <DEDUP_REMOVED lines=8> */
[----:B------:R-:W-:-:S02]  /*2be0*/  IMAD.MOV R9, RZ, RZ, -R9 ;  /* 0x000000ffff097224 */ /* 0x000fc400078e0a09 */
[--C-:B------:R-:W-:Y:S01]  /*2bf0*/  @!P2 IMAD.IADD R98, R98, 0x1, -R3.reuse ;  /* 0x000000016262a824 */ /* 0x100fe200078e0a03 */
[C---:B------:R-:W-:Y:S01]  /*2c00*/  ISETP.GT.U32.AND P2, PT, R3.reuse, R112, PT ;  /* 0x000000700300720c */ /* 0x040fe20003f44070 */
[C---:B------:R-:W-:Y:S02]  /*2c10*/  IMAD R110, R3.reuse, R9, R110 ;  /* 0x00000009036e7224 */ /* 0x040fe400078e026e */
        /* <DEDUP_REMOVED lines=28> */
[----:B------:R-:W-:-:S04]  /*2de0*/  IMAD.HI.U32 R9, R4, R122, RZ ;  /* 0x0000007a04097227 */ /* 0x000fc800078e00ff */
[----:B------:R-:W-:Y:S01]  /*2df0*/  @!P2 IMAD.IADD R100, R100, 0x1, -R3 ;  /* 0x000000016464a824 */ /* 0x000fe200078e0a03 */
[C---:B------:R-:W-:Y:S01]  /*2e00*/  ISETP.GT.U32.AND P2, PT, R3.reuse, R114, PT ;  /* 0x000000720300720c */ /* 0x040fe20003f44070 */
[----:B------:R-:W-:Y:S02]  /*2e10*/  IMAD R120, R3, R7, R120 ;  /* 0x0000000703787224 */ /* 0x000fe400078e0278 */
[----:B------:R-:W-:-:S04]  /*2e20*/  IMAD.HI.U32 R11, R4, R124, RZ ;  /* 0x0000007c040b7227 */ /* 0x000fc800078e00ff */
[----:B------:R-:W-:Y:S02]  /*2e30*/  IMAD.MOV R9, RZ, RZ, -R9 ;  /* 0x000000ffff097224 */ /* 0x000fe400078e0a09 */
[----:B------:R-:W-:-:S04]  /*2e40*/  IMAD.HI.U32 R7, R4, R128, RZ ;  /* 0x0000008004077227 */ /* 0x000fc800078e00ff */
[----:B------:R-:W-:Y:S01]  /*2e50*/  @!P5 IMAD.IADD R92, R92, 0x1, -R3 ;  /* 0x000000015c5cd824 */ /* 0x000fe200078e0a03 */
[----:B------:R-:W-:Y:S01]  /*2e60*/  ISETP.GT.U32.AND P5, PT, R3, R104, PT ;  /* 0x000000680300720c */ /* 0x000fe20003fa4070 */
[----:B------:R-:W-:-:S04]  /*2e70*/  IMAD.HI.U32 R17, R4, R118, RZ ;  /* 0x0000007604117227 */ /* 0x000fc800078e00ff */
[----:B------:R-:W-:Y:S02]  /*2e80*/  IMAD.MOV R11, RZ, RZ, -R11 ;  /* 0x000000ffff0b7224 */ /* 0x000fe400078e0a0b */
[C---:B------:R-:W-:Y:S02]  /*2e90*/  IMAD R122, R3.reuse, R9, R122 ;  /* 0x00000009037a7224 */ /* 0x040fe400078e027a */
[----:B------:R-:W-:Y:S02]  /*2ea0*/  IMAD.MOV R7, RZ, RZ, -R7 ;  /* 0x000000ffff077224 */ /* 0x000fe400078e0a07 */
[----:B------:R-:W-:Y:S01]  /*2eb0*/  @!P3 IMAD.IADD R98, R98, 0x1, -R3 ;  /* 0x000000016262b824 */ /* 0x000fe200078e0a03 */
[C---:B------:R-:W-:Y:S01]  /*2ec0*/  ISETP.GT.U32.AND P3, PT, R3.reuse, R110, PT ;  /* 0x0000006e0300720c */ /* 0x040fe20003f64070 */
[----:B------:R-:W-:Y:S02]  /*2ed0*/  IMAD.MOV R17, RZ, RZ, -R17 ;  /* 0x000000ffff117224 */ /* 0x000fe400078e0a11 */
[----:B------:R-:W-:-:S02]  /*2ee0*/  IMAD R124, R3, R11, R124 ;  /* 0x0000000b037c7224 */ /* 0x000fc400078e027c */
[C---:B------:R-:W-:Y:S02]  /*2ef0*/  IMAD R128, R3.reuse, R7, R128 ;  /* 0x0000000703807224 */ /* 0x040fe400078e0280 */
[--C-:B------:R-:W-:Y:S01]  /*2f00*/  @!P0 IMAD.IADD R102, R102, 0x1, -R3.reuse ;  /* 0x0000000166668824 */ /* 0x100fe200078e0a03 */
[C---:B------:R-:W-:Y:S01]  /*2f10*/  ISETP.GT.U32.AND P0, PT, R3.reuse, R116, PT ;  /* 0x000000740300720c */ /* 0x040fe20003f04070 */
[--C-:B------:R-:W-:Y:S01]  /*2f20*/  @!P4 IMAD.IADD R106, R106, 0x1, -R3.reuse ;  /* 0x000000016a6ac824 */ /* 0x100fe200078e0a03 */
[C---:B------:R-:W-:Y:S01]  /*2f30*/  ISETP.GT.U32.AND P4, PT, R3.reuse, R120, PT ;  /* 0x000000780300720c */ /* 0x040fe20003f84070 */
[----:B------:R-:W-:Y:S01]  /*2f40*/  @!P1 IMAD.IADD R108, R108, 0x1, -R3 ;  /* 0x000000016c6c9824 */ /* 0x000fe200078e0a03 */
[----:B------:R-:W-:Y:S01]  /*2f50*/  ISETP.GT.U32.AND P1, PT, R3, R122, PT ;  /* 0x0000007a0300720c */ /* 0x000fe20003f24070 */
[----:B------:R-:W-:-:S04]  /*2f60*/  IMAD.HI.U32 R9, R4, R130, RZ ;  /* 0x0000008204097227 */ /* 0x000fc800078e00ff */
[----:B------:R-:W-:-:S04]  /*2f70*/  IMAD.HI.U32 R11, R4, R132, RZ ;  /* 0x00000084040b7227 */ /* 0x000fc800078e00ff */
[----:B------:R-:W-:-:S04]  /*2f80*/  IMAD.HI.U32 R4, R4, R134, RZ ;  /* 0x0000008604047227 */ /* 0x000fc800078e00ff */
[C---:B------:R-:W-:Y:S02]  /*2f90*/  IMAD R118, R3.reuse, R17, R118 ;  /* 0x0000001103767224 */ /* 0x040fe400078e0276 */
[--C-:B------:R-:W-:Y:S01]  /*2fa0*/  @!P2 IMAD.IADD R114, R114, 0x1, -R3.reuse ;  /* 0x000000017272a824 */ /* 0x100fe200078e0a03 */
[C---:B------:R-:W-:Y:S01]  /*2fb0*/  ISETP.GT.U32.AND P2, PT, R3.reuse, R128, PT ;  /* 0x000000800300720c */ /* 0x040fe20003f44070 */
[----:B------:R-:W-:Y:S02]  /*2fc0*/  IMAD.MOV R4, RZ, RZ, -R4 ;  /* 0x000000ffff047224 */ /* 0x000fe400078e0a04 */
[--C-:B------:R-:W-:Y:S01]  /*2fd0*/  @!P5 IMAD.IADD R104, R104, 0x1, -R3.reuse ;  /* 0x000000016868d824 */ /* 0x100fe200078e0a03 */
[C---:B------:R-:W-:Y:S01]  /*2fe0*/  ISETP.GT.U32.AND P5, PT, R3.reuse, R118, PT ;  /* 0x000000760300720c */ /* 0x040fe20003fa4070 */
[C---:B------:R-:W-:Y:S02]  /*2ff0*/  IMAD R134, R3.reuse, R4, R134 ;  /* 0x0000000403867224 */ /* 0x040fe400078e0286 */
[----:B------:R-:W-:Y:S01]  /*3000*/  @!P3 IMAD.IADD R110, R110, 0x1, -R3 ;  /* 0x000000016e6eb824 */ /* 0x000fe200078e0a03 */
[----:B------:R-:W-:Y:S01]  /*3010*/  ISETP.GT.U32.AND P3, PT, R3, R124, PT ;  /* 0x0000007c0300720c */ /* 0x000fe20003f64070 */
[----:B------:R-:W-:-:S02]  /*3020*/  IMAD.MOV R9, RZ, RZ, -R9 ;  /* 0x000000ffff097224 */ /* 0x000fc400078e0a09 */
[--C-:B------:R-:W-:Y:S01]  /*3030*/  @!P6 IMAD.IADD R112, R112, 0x1, -R3.reuse ;  /* 0x000000017070e824 */ /* 0x100fe200078e0a03 */
[C---:B------:R-:W-:Y:S01]  /*3040*/  ISETP.GT.U32.AND P6, PT, R3.reuse, R126, PT ;  /* 0x0000007e0300720c */ /* 0x040fe20003fc4070 */
[--C-:B------:R-:W-:Y:S02]  /*3050*/  @!P0 IMAD.IADD R116, R116, 0x1, -R3.reuse ;  /* 0x0000000174748824 */ /* 0x100fe400078e0a03 */
[--C-:B------:R-:W-:Y:S01]  /*3060*/  @!P4 IMAD.IADD R120, R120, 0x1, -R3.reuse ;  /* 0x000000017878c824 */ /* 0x100fe200078e0a03 */
[C---:B------:R-:W-:Y:S01]  /*3070*/  ISETP.GT.U32.AND P4, PT, R3.reuse, R134, PT ;  /* 0x000000860300720c */ /* 0x040fe20003f84070 */
[----:B------:R-:W-:Y:S01]  /*3080*/  @!P1 IMAD.IADD R122, R122, 0x1, -R3 ;  /* 0x000000017a7a9824 */ /* 0x000fe200078e0a03 */
[C---:B------:R-:W-:Y:S01]  /*3090*/  ISETP.GT.U32.AND P1, PT, R3.reuse, R116, PT ;  /* 0x000000740300720c */ /* 0x040fe20003f24070 */
[C---:B------:R-:W-:Y:S02]  /*30a0*/  IMAD R130, R3.reuse, R9, R130 ;  /* 0x0000000903827224 */ /* 0x040fe400078e0282 */
[----:B------:R-:W-:Y:S01]  /*30b0*/  IMAD.MOV R11, RZ, RZ, -R11 ;  /* 0x000000ffff0b7224 */ /* 0x000fe200078e0a0b */
[----:B------:R-:W2:Y:S01]  /*30c0*/  LDS R9, [UR9] ;  /* 0x00000009ff097984 */ /* 0x000ea20008000800 */
[--C-:B------:R-:W-:Y:S01]  /*30d0*/  @!P2 IMAD.IADD R128, R128, 0x1, -R3.reuse ;  /* 0x000000018080a824 */ /* 0x100fe200078e0a03 */
[C---:B------:R-:W-:Y:S01]  /*30e0*/  ISETP.GT.U32.AND P2, PT, R3.reuse, R122, PT ;  /* 0x0000007a0300720c */ /* 0x040fe20003f44070 */
[C---:B------:R-:W-:Y:S01]  /*30f0*/  IMAD R132, R3.reuse, R11, R132 ;  /* 0x0000000b03847224 */ /* 0x040fe200078e0284 */
[----:B------:R-:W-:Y:S01]  /*3100*/  ISETP.GT.U32.AND P0, PT, R3, R130, PT ;  /* 0x000000820300720c */ /* 0x000fe20003f04070 */
[----:B------:R-:W-:-:S02]  /*3110*/  @!P5 IMAD.IADD R118, R118, 0x1, -R3 ;  /* 0x000000017676d824 */ /* 0x000fc400078e0a03 */
        /* <DEDUP_REMOVED lines=12> */
[----:B------:R-:W-:-:S02]  /*31e0*/  IMAD.SHL.U32 R4, R214, 0x200000, RZ ;  /* 0x00200000d6047824 */ /* 0x000fc400078e00ff */
[--C-:B------:R-:W-:Y:S01]  /*31f0*/  @!P5 IMAD.IADD R132, R132, 0x1, -R3.reuse ;  /* 0x000000018484d824 */ /* 0x100fe200078e0a03 */
[----:B------:R-:W-:Y:S01]  /*3200*/  ISETP.GE.AND P5, PT, R147, RZ, PT ;  /* 0x000000ff9300720c */ /* 0x000fe20003fa6270 */
[--C-:B------:R-:W-:Y:S01]  /*3210*/  @!P3 IMAD.IADD R118, R118, 0x1, -R3.reuse ;  /* 0x000000017676b824 */ /* 0x100fe200078e0a03 */
[C---:B------:R-:W-:Y:S01]  /*3220*/  ISETP.GT.U32.AND P3, PT, R3.reuse, R128, PT ;  /* 0x000000800300720c */ /* 0x040fe20003f64070 */
[--C-:B------:R-:W-:Y:S01]  /*3230*/  @!P6 IMAD.IADD R120, R120, 0x1, -R3.reuse ;  /* 0x000000017878e824 */ /* 0x100fe200078e0a03 */
[----:B------:R-:W-:Y:S01]  /*3240*/  ISETP.GT.U32.AND P4, PT, R3, R130, PT ;  /* 0x000000820300720c */ /* 0x000fe20003f84070 */
[--C-:B------:R-:W-:Y:S01]  /*3250*/  @!P1 IMAD.IADD R126, R126, 0x1, -R3.reuse ;  /* 0x000000017e7e9824 */ /* 0x100fe200078e0a03 */
[----:B------:R-:W-:Y:S01]  /*3260*/  LOP3.LUT R4, R4, 0x600000, RZ, 0xc0, !PT ;  /* 0x0060000004047812 */ /* 0x000fe200078ec0ff */
[--C-:B------:R-:W-:Y:S01]  /*3270*/  @!P2 IMAD.IADD R134, R134, 0x1, -R3.reuse ;  /* 0x000000018686a824 */ /* 0x100fe200078e0a03 */
[----:B------:R-:W-:Y:S01]  /*3280*/  ISETP.GE.AND P1, PT, R0, RZ, PT ;  /* 0x000000ff0000720c */ /* 0x000fe20003f26270 */
[----:B------:R-:W-:Y:S01]  /*3290*/  @!P0 IMAD.IADD R124, R124, 0x1, -R3 ;  /* 0x000000017c7c8824 */ /* 0x000fe200078e0a03 */
[----:B------:R-:W-:Y:S01]  /*32a0*/  ISETP.GE.AND P2, PT, R145, RZ, PT ;  /* 0x000000ff9100720c */ /* 0x000fe20003f46270 */
[----:B------:R-:W-:Y:S01]  /*32b0*/  IMAD.SHL.U32 R7, R219, 0x2, RZ ;  /* 0x00000002db077824 */ /* 0x000fe200078e00ff */
[----:B------:R-:W-:Y:S01]  /*32c0*/  R2UR UR10, R4 ;  /* 0x00000000040a72ca */ /* 0x000fe200000e0000 */
[----:B------:R-:W-:Y:S01]  /*32d0*/  IMAD.MOV.U32 R4, RZ, RZ, R5 ;  /* 0x000000ffff047224 */ /* 0x000fe200078e0005 */
[----:B------:R-:W-:Y:S01]  /*32e0*/  ISETP.GT.U32.AND P6, PT, R3, R132, PT ;  /* 0x000000840300720c */ /* 0x000fe20003fc4070 */
[--C-:B------:R-:W-:Y:S01]  /*32f0*/  @!P3 IMAD.IADD R128, R128, 0x1, -R3.reuse ;  /* 0x000000018080b824 */ /* 0x100fe200078e0a03 */
[----:B------:R-:W-:Y:S01]  /*3300*/  ISETP.GE.AND P3, PT, R142, RZ, PT ;  /* 0x000000ff8e00720c */ /* 0x000fe20003f66270 */
[----:B------:R-:W-:Y:S01]  /*3310*/  @!P5 IMAD.MOV R4, RZ, RZ, -R4 ;  /* 0x000000ffff04d224 */ /* 0x000fe200078e0a04 */
[----:B------:R-:W-:Y:S01]  /*3320*/  ISETP.GE.AND P5, PT, R143, RZ, PT ;  /* 0x000000ff8f00720c */ /* 0x000fe20003fa6270 */
[--C-:B------:R-:W-:Y:S01]  /*3330*/  @!P4 IMAD.IADD R130, R130, 0x1, -R3.reuse ;  /* 0x000000018282c824 */ /* 0x100fe200078e0a03 */
[----:B------:R-:W-:Y:S01]  /*3340*/  ISETP.GE.AND P4, PT, R144, RZ, PT ;  /* 0x000000ff9000720c */ /* 0x000fe20003f86270 */
[----:B------:R-:W-:Y:S01]  /*3350*/  @!P1 IMAD.MOV R8, RZ, RZ, -R8 ;  /* 0x000000ffff089224 */ /* 0x000fe200078e0a08 */
[----:B------:R-:W-:Y:S01]  /*3360*/  ISETP.GE.AND P1, PT, R141, RZ, PT ;  /* 0x000000ff8d00720c */ /* 0x000fe20003f26270 */
[----:B------:R-:W-:Y:S01]  /*3370*/  @!P2 IMAD.MOV R10, RZ, RZ, -R10 ;  /* 0x000000ffff0aa224 */ /* 0x000fe200078e0a0a */
[----:B------:R-:W-:Y:S01]  /*3380*/  ISETP.GE.AND P2, PT, R140, RZ, PT ;  /* 0x000000ff8c00720c */ /* 0x000fe20003f46270 */
[----:B------:R-:W-:Y:S01]  /*3390*/  IMAD.MOV.U32 R5, RZ, RZ, R40 ;  /* 0x000000ffff057224 */ /* 0x000fe200078e0028 */
[----:B------:R-:W-:Y:S01]  /*33a0*/  LOP3.LUT R2, R7, 0x90, R2, 0x78, !PT ;  /* 0x0000009007027812 */ /* 0x000fe200078e7802 */
[----:B------:R-:W-:Y:S01]  /*33b0*/  @!P6 IMAD.IADD R132, R132, 0x1, -R3 ;  /* 0x000000018484e824 */ /* 0x000fe200078e0a03 */
[----:B--2---:R-:W-:Y:S01]  /*33c0*/  R2UR UR8, R9 ;  /* 0x00000000090872ca */ /* 0x004fe200000e0000 */
[----:B------:R-:W-:Y:S01]  /*33d0*/  @!P3 IMAD.MOV R16, RZ, RZ, -R16 ;  /* 0x000000ffff10b224 */ /* 0x000fe200078e0a10 */
[----:B------:R-:W-:Y:S01]  /*33e0*/  ISETP.GE.AND P3, PT, R137, RZ, PT ;  /* 0x000000ff8900720c */ /* 0x000fe20003f66270 */
        /* <DEDUP_REMOVED lines=8> */
[----:B------:R-:W-:Y:S01]  /*3470*/  IMAD.MOV.U32 R3, RZ, RZ, R38 ;  /* 0x000000ffff037224 */ /* 0x000fe200078e0026 */
[----:B------:R-:W-:Y:S01]  /*3480*/  ISETP.NE.AND P0, PT, R22, RZ, PT ;  /* 0x000000ff1600720c */ /* 0x000fe20003f05270 */
[----:B------:R-:W-:Y:S01]  /*3490*/  IMAD.MOV.U32 R7, RZ, RZ, R46 ;  /* 0x000000ffff077224 */ /* 0x000fe200078e002e */
        /* <DEDUP_REMOVED lines=12> */
[----:B------:R-:W-:Y:S01]  /*3560*/  @!P0 LOP3.LUT R4, RZ, R22, RZ, 0x33, !PT ;  /* 0x00000016ff048212 */ /* 0x000fe200078e33ff */
[----:B------:R-:W-:Y:S01]  /*3570*/  IMAD.MOV.U32 R9, RZ, RZ, R48 ;  /* 0x000000ffff097224 */ /* 0x000fe200078e0030 */
[----:B------:R-:W-:Y:S01]  /*3580*/  ISETP.NE.AND P0, PT, R23, RZ, PT ;  /* 0x000000ff1700720c */ /* 0x000fe20003f05270 */
[----:B------:R-:W-:Y:S01]  /*3590*/  @!P3 IMAD.MOV R5, RZ, RZ, -R5 ;  /* 0x000000ffff05b224 */ /* 0x000fe200078e0a05 */
[----:B------:R-:W-:Y:S01]  /*35a0*/  ISETP.GE.AND P3, PT, R49, RZ, PT ;  /* 0x000000ff3100720c */ /* 0x000fe20003f66270 */
[----:B------:R-:W-:Y:S01]  /*35b0*/  @!P5 IMAD.MOV R3, RZ, RZ, -R3 ;  /* 0x000000ffff03d224 */ /* 0x000fe200078e0a03 */
[----:B------:R-:W-:Y:S01]  /*35c0*/  ISETP.GE.AND P5, PT, R47, RZ, PT ;  /* 0x000000ff2f00720c */ /* 0x000fe20003fa6270 */
[----:B------:R-:W-:Y:S01]  /*35d0*/  @!P4 IMAD.MOV R45, RZ, RZ, -R45 ;  /* 0x000000ffff2dc224 */ /* 0x000fe200078e0a2d */
[----:B------:R-:W-:Y:S01]  /*35e0*/  ISETP.GE.AND P4, PT, R123, RZ, PT ;  /* 0x000000ff7b00720c */ /* 0x000fe20003f86270 */
[----:B------:R-:W-:Y:S01]  /*35f0*/  IMAD.MOV.U32 R47, RZ, RZ, R42 ;  /* 0x000000ffff2f7224 */ /* 0x000fe200078e002a */
[----:B------:R-:W2:Y:S01]  /*3600*/  LDC.64 R22, c[0x0][0x3a0] ;  /* 0x0000e800ff167b82 */ /* 0x000ea20000000a00 */
[----:B------:R-:W-:Y:S01]  /*3610*/  IMAD.MOV.U32 R49, RZ, RZ, R44 ;  /* 0x000000ffff317224 */ /* 0x000fe200078e002c */
[C---:B------:R-:W-:Y:S01]  /*3620*/  SEL R40, R168.reuse, R10, !P0 ;  /* 0x0000000aa8287207 */ /* 0x040fe20004000000 */
[----:B------:R-:W-:Y:S01]  /*3630*/  @!P1 IMAD.MOV R47, RZ, RZ, -R47 ;  /* 0x000000ffff2f9224 */ /* 0x000fe200078e0a2f */
[----:B------:R-:W-:Y:S01]  /*3640*/  ISETP.GE.AND P1, PT, R121, RZ, PT ;  /* 0x000000ff7900720c */ /* 0x000fe20003f26270 */
[----:B------:R-:W-:Y:S01]  /*3650*/  @!P2 IMAD.MOV R49, RZ, RZ, -R49 ;  /* 0x000000ffff31a224 */ /* 0x000fe200078e0a31 */
[----:B------:R-:W-:Y:S01]  /*3660*/  ISETP.GE.AND P2, PT, R119, RZ, PT ;  /* 0x000000ff7700720c */ /* 0x000fe20003f46270 */
        /* <DEDUP_REMOVED lines=8> */
[----:B------:R-:W-:Y:S01]  /*36f0*/  IMAD.MOV.U32 R53, RZ, RZ, R52 ;  /* 0x000000ffff357224 */ /* 0x000fe200078e0034 */
[C---:B------:R-:W-:Y:S01]  /*3700*/  SEL R44, R168.reuse, R18, !P0 ;  /* 0x00000012a82c7207 */ /* 0x040fe20004000000 */
[----:B------:R-:W-:Y:S01]  /*3710*/  @!P3 IMAD.MOV R51, RZ, RZ, -R51 ;  /* 0x000000ffff33b224 */ /* 0x000fe200078e0a33 */
[----:B------:R-:W-:Y:S01]  /*3720*/  ISETP.GE.AND P3, PT, R117, RZ, PT ;  /* 0x000000ff7500720c */ /* 0x000fe20003f66270 */
        /* <DEDUP_REMOVED lines=34> */
[----:B-1----:R-:W-:Y:S01]  /*3950*/  IMAD R17, R193, R20, RZ ;  /* 0x00000014c1117224 */ /* 0x002fe200078e02ff */
[----:B------:R-:W-:Y:S01]  /*3960*/  SEL R62, R168, R70, !P0 ;  /* 0x00000046a83e7207 */ /* 0x000fe20004000000 */
[----:B--2---:R-:W-:Y:S01]  /*3970*/  VIADD R236, R22, 0x3f ;  /* 0x0000003f16ec7836 */ /* 0x004fe20000000000 */
[----:B------:R-:W-:Y:S01]  /*3980*/  SEL R64, R168, R72, !P0 ;  /* 0x00000048a8407207 */ /* 0x000fe20004000000 */
        /* <DEDUP_REMOVED lines=10> */
[C---:B------:R-:W-:Y:S01]  /*3a30*/  IMAD R167, R20.reuse, 0x2, R17 ;  /* 0x0000000214a77824 */ /* 0x040fe200078e0211 */
[----:B------:R1:W-:Y:S01]  /*3a40*/  STL [R1], R236 ;  /* 0x000000ec01007387 */ /* 0x0003e20000100800 */
        /* <DEDUP_REMOVED lines=12> */
[----:B------:R-:W-:Y:S01]  /*3b10*/  IMAD R169, R20, 0x2, R167 ;  /* 0x0000000214a97824 */ /* 0x000fe200078e02a7 */
[C---:B------:R-:W-:Y:S01]  /*3b20*/  SEL R125, R168.reuse, R78, !P0 ;  /* 0x0000004ea87d7207 */ /* 0x040fe20004000000 */
[----:B------:R-:W-:Y:S01]  /*3b30*/  @!P6 IMAD.MOV R136, RZ, RZ, -R136 ;  /* 0x000000ffff88e224 */ /* 0x000fe200078e0a88 */
        /* <DEDUP_REMOVED lines=12> */
[----:B------:R-:W-:Y:S01]  /*3c00*/  SEL R92, R168, R6, !P0 ;  /* 0x00000006a85c7207 */ /* 0x000fe20004000000 */
[----:B------:R-:W-:Y:S01]  /*3c10*/  IMAD R23, R4, R23, RZ ;  /* 0x0000001704177224 */ /* 0x000fe200078e02ff */
        /* <DEDUP_REMOVED lines=13> */
[----:B------:R-:W-:Y:S01]  /*3cf0*/  UIADD3 UR10, UPT, UPT, UR8, UR10, URZ ;  /* 0x0000000a080a7290 */ /* 0x000fe2000fffe0ff */
        /* <DEDUP_REMOVED lines=12> */
[----:B------:R-:W-:-:S02]  /*3dc0*/  SEL R39, R168, R26, !P0 ;  /* 0x0000001aa8277207 */ /* 0x000fc40004000000 */
[----:B------:R-:W-:Y:S01]  /*3dd0*/  SEL R61, R168, R68, !P0 ;  /* 0x00000044a83d7207 */ /* 0x000fe20004000000 */
[----:B------:R-:W-:Y:S01]  /*3de0*/  IMAD R26, R20, 0x2, R19 ;  /* 0x00000002141a7824 */ /* 0x000fe200078e0213 */
[C---:B------:R-:W-:Y:S01]  /*3df0*/  SEL R63, R168.reuse, R74, !P0 ;  /* 0x0000004aa83f7207 */ /* 0x040fe20004000000 */
[----:B------:R-:W-:Y:S01]  /*3e00*/  @!P4 IMAD.MOV R126, RZ, RZ, -R126 ;  /* 0x000000ffff7ec224 */ /* 0x000fe200078e0a7e */
[----:B------:R-:W-:Y:S01]  /*3e10*/  SEL R65, R168, R76, !P0 ;  /* 0x0000004ca8417207 */ /* 0x000fe20004000000 */
[----:B------:R-:W-:Y:S01]  /*3e20*/  IMAD R28, R20, 0x2, R26 ;  /* 0x00000002141c7824 */ /* 0x000fe200078e021a */
[C---:B------:R-:W-:Y:S01]  /*3e30*/  SEL R37, R168.reuse, R16, !P0 ;  /* 0x00000010a8257207 */ /* 0x040fe20004000000 */
[----:B------:R-:W-:Y:S01]  /*3e40*/  @!P5 IMAD.MOV R128, RZ, RZ, -R128 ;  /* 0x000000ffff80d224 */ /* 0x000fe200078e0a80 */
[C---:B------:R-:W-:Y:S01]  /*3e50*/  SEL R52, R168.reuse, R3, !P0 ;  /* 0x00000003a8347207 */ /* 0x040fe20004000000 */
[----:B------:R-:W-:Y:S01]  /*3e60*/  @!P3 IMAD.MOV R130, RZ, RZ, -R130 ;  /* 0x000000ffff82b224 */ /* 0x000fe200078e0a82 */
[C---:B------:R-:W-:Y:S01]  /*3e70*/  SEL R50, R168.reuse, R5, !P0 ;  /* 0x00000005a8327207 */ /* 0x040fe20004000000 */
[----:B------:R-:W-:Y:S01]  /*3e80*/  @!P1 IMAD.MOV R132, RZ, RZ, -R132 ;  /* 0x000000ffff849224 */ /* 0x000fe200078e0a84 */
[C---:B------:R-:W-:Y:S01]  /*3e90*/  SEL R47, R168.reuse, R47, !P0 ;  /* 0x0000002fa82f7207 */ /* 0x040fe20004000000 */
[----:B------:R-:W-:Y:S01]  /*3ea0*/  @!P2 IMAD.MOV R134, RZ, RZ, -R134 ;  /* 0x000000ffff86a224 */ /* 0x000fe200078e0a86 */
[----:B------:R-:W-:Y:S01]  /*3eb0*/  SEL R49, R168, R49, !P0 ;  /* 0x00000031a8317207 */ /* 0x000fe20004000000 */
[----:B------:R-:W-:Y:S01]  /*3ec0*/  IMAD R29, R20, 0x2, R28 ;  /* 0x00000002141d7824 */ /* 0x000fe200078e021c */
[----:B------:R-:W-:-:S02]  /*3ed0*/  SEL R56, R168, R7, !P0 ;  /* 0x00000007a8387207 */ /* 0x000fc40004000000 */
[----:B------:R-:W-:Y:S01]  /*3ee0*/  SEL R54, R168, R9, !P0 ;  /* 0x00000009a8367207 */ /* 0x000fe20004000000 */
[----:B------:R-:W-:Y:S01]  /*3ef0*/  IMAD R81, R20, 0x2, R29 ;  /* 0x0000000214517824 */ /* 0x000fe200078e021d */
[C---:B------:R-:W-:Y:S02]  /*3f00*/  SEL R51, R168.reuse, R51, !P0 ;  /* 0x00000033a8337207 */ /* 0x040fe40004000000 */
[C---:B------:R-:W-:Y:S02]  /*3f10*/  SEL R53, R168.reuse, R53, !P0 ;  /* 0x00000035a8357207 */ /* 0x040fe40004000000 */
[C---:B------:R-:W-:Y:S02]  /*3f20*/  SEL R60, R168.reuse, R11, !P0 ;  /* 0x0000000ba83c7207 */ /* 0x040fe40004000000 */
[C---:B------:R-:W-:Y:S02]  /*3f30*/  SEL R58, R168.reuse, R13, !P0 ;  /* 0x0000000da83a7207 */ /* 0x040fe40004000000 */
[----:B------:R-:W-:-:S02]  /*3f40*/  SEL R55, R168, R55, !P0 ;  /* 0x00000037a8377207 */ /* 0x000fc40004000000 */
[C---:B------:R-:W-:Y:S02]  /*3f50*/  SEL R57, R168.reuse, R57, !P0 ;  /* 0x00000039a8397207 */ /* 0x040fe40004000000 */
        /* <DEDUP_REMOVED lines=29> */
[----:B------:R-:W-:Y:S01]  /*4130*/  SEL R168, R168, R136, !P0 ;  /* 0x00000088a8a87207 */ /* 0x000fe20004000000 */
[----:B------:R-:W-:Y:S01]  /*4140*/  BAR.SYNC.DEFER_BLOCKING 0x0 ;  /* 0x0000000000007b1d */ /* 0x000fe20000010000 */
[----:B------:R-:W-:-:S05]  /*4150*/  LOP3.LUT P1, RZ, R101, 0x7f, RZ, 0xc0, !PT ;  /* 0x0000007f65ff7812 */ /* 0x000fca000782c0ff */
[----:B-1--4-:R-:W-:Y:S08]  /*4160*/  BRA.U UP0, `(.L_x_5) ;  /* 0x0000000100187547 */ /* 0x012ff0000b800000 */
[----:B------:R-:W-:Y:S01]  /*4170*/  ELECT P0, URZ, PT ;  /* 0x0000000000ff782f */ /* 0x000fe20003800000 */
[----:B------:R-:W-:Y:S01]  /*4180*/  IMAD.MOV.U32 R3, RZ, RZ, 0x1 ;  /* 0x00000001ff037424 */ /* 0x000fe200078e00ff */
[----:B------:R-:W-:Y:S01]  /*4190*/  UMOV UR5, 0x40 ;  /* 0x0000004000057882 */ /* 0x000fe20000000000 */
[----:B------:R-:W-:Y:S01]  /*41a0*/  UVIRTCOUNT.DEALLOC.SMPOOL 0x80 ;  /* 0x000000800000784c */ /* 0x000fe20000000000 */
[----:B------:R-:W-:-:S09]  /*41b0*/  ULEA UR5, UR4, UR5, 0x18 ;  /* 0x0000000504057291 */ /* 0x000fd2000f8ec0ff */
[----:B------:R1:W-:Y:S03]  /*41c0*/  @P0 STS.U8 [UR5], R3 ;  /* 0x00000003ff000988 */ /* 0x0003e60008000005 */
.L_x_5:
[----:B------:R-:W-:Y:S01]  /*41d0*/  STTM.16dp32bit_t0_t15.x64 tmem[UR10], RZ ;  /* 0x000000ff000079ed */ /* 0x000fe20008b0000a */
[----:B------:R-:W-:Y:S01]  /*41e0*/  STTM.16dp32bit_t16_t31.x64 tmem[UR10+0x40], RZ ;  /* 0x000040ff000079ed */ /* 0x000fe20008b2000a */
[----:B------:R-:W2:Y:S02]  /*41f0*/  FENCE.VIEW.ASYNC.T ;  /* 0x00000000000073c6 */ /* 0x000ea40000000200 */
[----:B--2---:R-:W-:Y:S01]  /*4200*/  VOTEU.ALL UP1, P1 ;  /* 0x0000000000ff7886 */ /* 0x004fe20000820000 */
[----:B------:R-:W-:Y:S01]  /*4210*/  IMAD R27, R20, 0x2, R81 ;  /* 0x00000002141b7824 */ /* 0x000fe200078e0251 */
[----:B------:R-:W-:Y:S01]  /*4220*/  VOTEU.ALL UP2, P1 ;  /* 0x0000000000ff7886 */ /* 0x000fe20000840000 */
[----:B------:R-:W-:Y:S01]  /*4230*/  ISETP.GT.AND P0, PT, R236, 0x3f, PT ;  /* 0x0000003fec00780c */ /* 0x000fe20003f04270 */
[----:B------:R-:W-:Y:S01]  /*4240*/  IMAD.SHL.U32 R86, R23, 0x2, RZ ;  /* 0x0000000217567824 */ /* 0x000fe200078e00ff */
[----:B------:R-:W-:-:S04]  /*4250*/  @!UP1 UIADD3 UR4, UPT, UPT, -UR6, 0x100000, URZ ;  /* 0x0010000006049890 */ /* 0x000fc8000fffe1ff */
[----:B------:R-:W-:Y:S02]  /*4260*/  @!UP1 USHF.L.U32 UR5, UR4, 0xb, URZ ;  /* 0x0000000b04059899 */ /* 0x000fe400080006ff */
[----:B------:R-:W-:Y:S01]  /*4270*/  @!UP1 USHF.L.U32 UR4, UR4, 0x1, URZ ;  /* 0x0000000104049899 */ /* 0x000fe200080006ff */
[----:B------:R-:W-:Y:S01]  /*4280*/  BAR.SYNC.DEFER_BLOCKING 0x0 ;  /* 0x0000000000007b1d */ /* 0x000fe20000010000 */
[----:B------:R-:W-:Y:S01]  /*4290*/  IMAD R80, R20, 0x2, R27 ;  /* 0x0000000214507824 */ /* 0x000fe200078e021b */
[----:B------:R-:W-:Y:S02]  /*42a0*/  ISETP.LT.AND P2, PT, R25, R22, P0 ;  /* 0x000000161900720c */ /* 0x000fe40000741270 */
[----:B------:R-:W-:Y:S01]  /*42b0*/  IADD3 R170, P3, PT, R86, UR16, RZ ;  /* 0x0000001056aa7c10 */ /* 0x000fe2000ff7e0ff */
[----:B-1----:R-:W-:-:S03]  /*42c0*/  IMAD R3, R20, 0x2, R80 ;  /* 0x0000000214037824 */ /* 0x002fc600078e0250 */
[----:B------:R-:W-:Y:S01]  /*42d0*/  LEA.HI.X.SX32 R195, R23, UR17, 0x1, P3 ;  /* 0x0000001117c37c11 */ /* 0x000fe200098f0eff */
[----:B------:R-:W-:Y:S01]  /*42e0*/  IMAD R9, R20, 0x2, R3 ;  /* 0x0000000214097824 */ /* 0x000fe200078e0203 */
[----:B------:R-:W-:-:S03]  /*42f0*/  LEA R4, P3, R213, R170, 0x1 ;  /* 0x000000aad5047211 */ /* 0x000fc600078608ff */
[C---:B------:R-:W-:Y:S01]  /*4300*/  IMAD R25, R20.reuse, 0x2, R9 ;  /* 0x0000000214197824 */ /* 0x040fe200078e0209 */
[----:B------:R-:W-:Y:S01]  /*4310*/  LEA.HI.X.SX32 R5, R213, R195, 0x1, P3 ;  /* 0x000000c3d5057211 */ /* 0x000fe200018f0eff */
[----:B------:R-:W1:Y:S02]  /*4320*/  FENCE.VIEW.ASYNC.S ;  /* 0x00000000000073c6 */ /* 0x000e640000000000 */
[----:B-1----:R1:W2:Y:S02]  /*4330*/  @!UP2 SYNCS.EXCH.64 URZ, [UR11], UR4 ;  /* 0x000000040bffa5b2 */ /* 0x0022a40008000100 */
[----:B--2---:R-:W-:Y:S01]  /*4340*/  BAR.SYNC.DEFER_BLOCKING 0x0 ;  /* 0x0000000000007b1d */ /* 0x004fe20000010000 */
[----:B------:R-:W-:Y:S01]  /*4350*/  IMAD R31, R20, 0x2, R25 ;  /* 0x00000002141f7824 */ /* 0x000fe200078e0219 */
[----:B------:R-:W-:-:S03]  /*4360*/  ISETP.LT.AND P4, PT, R15, R22, P0 ;  /* 0x000000160f00720c */ /* 0x000fc60000781270 */
[----:B------:R-:W-:Y:S01]  /*4370*/  IMAD R11, R20, 0x2, R31 ;  /* 0x00000002140b7824 */ /* 0x000fe200078e021f */
[----:B------:R-:W-:-:S03]  /*4380*/  LOP3.LUT R218, R193, 0x18, RZ, 0xfc, !PT ;  /* 0x00000018c1da7812 */ /* 0x000fc600078efcff */
[C---:B------:R-:W-:Y:S01]  /*4390*/  IMAD R13, R20.reuse, 0x2, R11 ;  /* 0x00000002140d7824 */ /* 0x040fe200078e020b */
[----:B------:R-:W-:Y:S01]  /*43a0*/  LOP3.LUT R217, R193, 0x1a, RZ, 0xfc, !PT ;  /* 0x0000001ac1d97812 */ /* 0x000fe200078efcff */
[----:B-1----:R-:W1:Y:S02]  /*43b0*/  LDCU UR4, c[0x0][0x3b0] ;  /* 0x00007600ff0477ac */ /* 0x002e640008000800 */
[----:B------:R-:W-:Y:S01]  /*43c0*/  IMAD R87, R20, 0x2, R13 ;  /* 0x0000000214577824 */ /* 0x000fe200078e020d */
[----:B------:R-:W-:Y:S02]  /*43d0*/  PRMT R196, RZ, 0x7610, R196 ;  /* 0x00007610ffc47816 */ /* 0x000fe400000000c4 */
[----:B------:R-:W-:Y:S01]  /*43e0*/  ISETP.LT.AND P3, PT, R218, R22, P0 ;  /* 0x00000016da00720c */ /* 0x000fe20000761270 */
[----:B------:R-:W-:Y:S01]  /*43f0*/  IMAD R85, R20, 0x2, R87 ;  /* 0x0000000214557824 */ /* 0x000fe200078e0257 */
[----:B0-----:R0:W2:Y:S01]  /*4400*/  @P2 LDG.E.U16 R194, desc[UR20][R4.64] ;  /* 0x0000001404c22981 */ /* 0x0010a2000c1e1500 */
[----:B------:R-:W-:-:S02]  /*4410*/  LEA R6, P2, R29, R170, 0x1 ;  /* 0x000000aa1d067211 */ /* 0x000fc400078408ff */
[----:B------:R-:W-:Y:S02]  /*4420*/  PRMT R192, RZ, 0x7610, R192 ;  /* 0x00007610ffc07816 */ /* 0x000fe400000000c0 */
[-C--:B------:R-:W-:Y:S02]  /*4430*/  LEA.HI.X.SX32 R7, R29, R195.reuse, 0x1, P2 ;  /* 0x000000c31d077211 */ /* 0x080fe400010f0eff */
[----:B------:R-:W-:Y:S01]  /*4440*/  ISETP.LT.AND P2, PT, R217, R22, P0 ;  /* 0x00000016d900720c */ /* 0x000fe20000741270 */
[C---:B------:R-:W-:Y:S01]  /*4450*/  IMAD R15, R20.reuse, 0x2, R85 ;  /* 0x00000002140f7824 */ /* 0x040fe200078e0255 */
[C---:B0-----:R-:W-:Y:S01]  /*4460*/  LEA R4, P5, R3.reuse, R170, 0x1 ;  /* 0x000000aa03047211 */ /* 0x041fe200078a08ff */
[----:B------:R0:W3:Y:S01]  /*4470*/  @P4 LDG.E.U16 R196, desc[UR20][R6.64] ;  /* 0x0000001406c44981 */ /* 0x0000e2000c1e1500 */
[----:B------:R-:W-:Y:S01]  /*4480*/  PRMT R180, RZ, 0x7610, R180 ;  /* 0x00007610ffb47816 */ /* 0x000fe200000000b4 */
[----:B------:R-:W-:Y:S01]  /*4490*/  IMAD R89, R20, 0x2, R15 ;  /* 0x0000000214597824 */ /* 0x000fe200078e020f */
[----:B------:R-:W-:-:S02]  /*44a0*/  LEA.HI.X.SX32 R5, R3, R195, 0x1, P5 ;  /* 0x000000c303057211 */ /* 0x000fc400028f0eff */
[----:B------:R-:W-:Y:S02]  /*44b0*/  LOP3.LUT R3, R193, 0x20, RZ, 0xfc, !PT ;  /* 0x00000020c1037812 */ /* 0x000fe400078efcff */
[C---:B0-----:R-:W-:Y:S01]  /*44c0*/  LEA R6, P4, R9.reuse, R170, 0x1 ;  /* 0x000000aa09067211 */ /* 0x041fe200078808ff */
[----:B------:R0:W4:Y:S03]  /*44d0*/  @P3 LDG.E.U16 R192, desc[UR20][R4.64] ;  /* 0x0000001404c03981 */ /* 0x000126000c1e1500 */
[----:B------:R-:W-:Y:S01]  /*44e0*/  LEA.HI.X.SX32 R7, R9, R195, 0x1, P4 ;  /* 0x000000c309077211 */ /* 0x000fe200020f0eff */
[----:B------:R-:W-:Y:S01]  /*44f0*/  IMAD R91, R20, 0x2, R89 ;  /* 0x00000002145b7824 */ /* 0x000fe200078e0259 */
[----:B------:R-:W-:-:S03]  /*4500*/  ISETP.LT.AND P3, PT, R3, R22, P0 ;  /* 0x000000160300720c */ /* 0x000fc60000761270 */
[----:B------:R5:W2:Y:S01]  /*4510*/  @P2 LDG.E.U16 R180, desc[UR20][R6.64] ;  /* 0x0000001406b42981 */ /* 0x000aa2000c1e1500 */
[----:B0-----:R-:W-:Y:S01]  /*4520*/  LOP3.LUT R4, R193, 0x22, RZ, 0xfc, !PT ;  /* 0x00000022c1047812 */ /* 0x001fe200078efcff */
[----:B------:R-:W-:-:S03]  /*4530*/  IMAD R33, R20, 0x2, R91 ;  /* 0x0000000214217824 */ /* 0x000fc600078e025b */
[----:B------:R-:W-:Y:S02]  /*4540*/  ISETP.LT.AND P2, PT, R4, R22, P0 ;  /* 0x000000160400720c */ /* 0x000fe40000741270 */
[CC--:B-----5:R-:W-:Y:S02]  /*4550*/  LEA R6, P4, R11.reuse, R170.reuse, 0x1 ;  /* 0x000000aa0b067211 */ /* 0x0e0fe400078808ff */
[----:B------:R-:W-:Y:S02]  /*4560*/  PRMT R191, RZ, 0x7610, R191 ;  /* 0x00007610ffbf7816 */ /* 0x000fe400000000bf */
[-C--:B------:R-:W-:Y:S01]  /*4570*/  LEA.HI.X.SX32 R7, R11, R195.reuse, 0x1, P4 ;  /* 0x000000c30b077211 */ /* 0x080fe200020f0eff */
[C---:B------:R-:W-:Y:S01]  /*4580*/  IMAD R11, R20.reuse, 0x2, R33 ;  /* 0x00000002140b7824 */ /* 0x040fe200078e0221 */
[----:B------:R-:W-:Y:S02]  /*4590*/  LEA R8, P5, R13, R170, 0x1 ;  /* 0x000000aa0d087211 */ /* 0x000fe400078a08ff */
[----:B------:R-:W-:Y:S01]  /*45a0*/  LOP3.LUT R5, R193, 0x28, RZ, 0xfc, !PT ;  /* 0x00000028c1057812 */ /* 0x000fe200078efcff */
[C---:B------:R-:W-:Y:S01]  /*45b0*/  IMAD R95, R20.reuse, 0x2, R11 ;  /* 0x00000002145f7824 */ /* 0x040fe200078e020b */
[----:B------:R-:W-:Y:S01]  /*45c0*/  PRMT R187, RZ, 0x7610, R187 ;  /* 0x00007610ffbb7816 */ /* 0x000fe200000000bb */
[----:B------:R0:W5:Y:S01]  /*45d0*/  @P3 LDG.E.U16 R191, desc[UR20][R6.64] ;  /* 0x0000001406bf3981 */ /* 0x000162000c1e1500 */
[----:B------:R-:W-:Y:S01]  /*45e0*/  LEA.HI.X.SX32 R9, R13, R195, 0x1, P5 ;  /* 0x000000c30d097211 */ /* 0x000fe200028f0eff */
[----:B------:R-:W-:Y:S01]  /*45f0*/  IMAD R97, R20, 0x2, R95 ;  /* 0x0000000214617824 */ /* 0x000fe200078e025f */
[----:B------:R-:W-:-:S03]  /*4600*/  ISETP.LT.AND P3, PT, R5, R22, P0 ;  /* 0x000000160500720c */ /* 0x000fc60000761270 */
[----:B------:R1:W2:Y:S01]  /*4610*/  @P2 LDG.E.U16 R187, desc[UR20][R8.64] ;  /* 0x0000001408bb2981 */ /* 0x0002a2000c1e1500 */
[----:B------:R-:W-:Y:S01]  /*4620*/  IMAD R83, R20, 0x2, R97 ;  /* 0x0000000214537824 */ /* 0x000fe200078e0261 */
[C---:B0-----:R-:W-:Y:S02]  /*4630*/  LOP3.LUT R6, R193.reuse, 0x30, RZ, 0xfc, !PT ;  /* 0x00000030c1067812 */ /* 0x041fe400078efcff */
[----:B------:R-:W-:Y:S02]  /*4640*/  LOP3.LUT R7, R193, 0x38, RZ, 0xfc, !PT ;  /* 0x00000038c1077812 */ /* 0x000fe400078efcff */
[----:B------:R-:W-:Y:S02]  /*4650*/  ISETP.LT.AND P4, PT, R6, R22, P0 ;  /* 0x000000160600720c */ /* 0x000fe40000781270 */
[C---:B-1----:R-:W-:Y:S02]  /*4660*/  LEA R8, P2, R15.reuse, R170, 0x1 ;  /* 0x000000aa0f087211 */ /* 0x042fe400078408ff */
[----:B------:R-:W-:Y:S01]  /*4670*/  PRMT R190, RZ, 0x7610, R190 ;  /* 0x00007610ffbe7816 */ /* 0x000fe200000000be */
[----:B------:R-:W-:Y:S01]  /*4680*/  IMAD R99, R20, 0x2, R83 ;  /* 0x0000000214637824 */ /* 0x000fe200078e0253 */
[----:B------:R-:W-:-:S02]  /*4690*/  LEA.HI.X.SX32 R9, R15, R195, 0x1, P2 ;  /* 0x000000c30f097211 */ /* 0x000fc400010f0eff */
[----:B------:R-:W-:Y:S02]  /*46a0*/  ISETP.LT.AND P2, PT, R7, R22, P0 ;  /* 0x000000160700720c */ /* 0x000fe40000741270 */
[-C--:B------:R-:W-:Y:S01]  /*46b0*/  LEA R10, P5, R11, R170.reuse, 0x1 ;  /* 0x000000aa0b0a7211 */ /* 0x080fe200078a08ff */
[----:B------:R0:W2:Y:S01]  /*46c0*/  @P3 LDG.E.U16 R190, desc[UR20][R8.64] ;  /* 0x0000001408be3981 */ /* 0x0000a2000c1e1500 */
[----:B------:R-:W-:Y:S02]  /*46d0*/  PRMT R189, RZ, 0x7610, R189 ;  /* 0x00007610ffbd7816 */ /* 0x000fe400000000bd */
[----:B------:R-:W-:Y:S02]  /*46e0*/  LEA R12, P3, R99, R170, 0x1 ;  /* 0x000000aa630c7211 */ /* 0x000fe400078608ff */
[----:B------:R-:W-:Y:S02]  /*46f0*/  LEA.HI.X.SX32 R11, R11, R195, 0x1, P5 ;  /* 0x000000c30b0b7211 */ /* 0x000fe400028f0eff */
[----:B------:R-:W-:-:S02]  /*4700*/  PRMT R188, RZ, 0x7610, R188 ;  /* 0x00007610ffbc7816 */ /* 0x000fc400000000bc */
[C---:B0-----:R-:W-:Y:S01]  /*4710*/  LOP3.LUT R8, R193.reuse, 0x2a, RZ, 0xfc, !PT ;  /* 0x0000002ac1087812 */ /* 0x041fe200078efcff */
[----:B------:R0:W2:Y:S01]  /*4720*/  @P4 LDG.E.U16 R189, desc[UR20][R10.64] ;  /* 0x000000140abd4981 */ /* 0x0000a2000c1e1500 */
[----:B------:R-:W-:Y:S02]  /*4730*/  LOP3.LUT R9, R193, 0x32, RZ, 0xfc, !PT ;  /* 0x00000032c1097812 */ /* 0x000fe400078efcff */
[----:B------:R-:W-:Y:S02]  /*4740*/  LEA.HI.X.SX32 R13, R99, R195, 0x1, P3 ;  /* 0x000000c3630d7211 */ /* 0x000fe400018f0eff */
[-C--:B------:R-:W-:Y:S02]  /*4750*/  ISETP.LT.AND P3, PT, R8, R22.reuse, P0 ;  /* 0x000000160800720c */ /* 0x080fe40000761270 */
[----:B------:R-:W-:Y:S01]  /*4760*/  ISETP.LT.AND P4, PT, R9, R22, P0 ;  /* 0x000000160900720c */ /* 0x000fe20000781270 */
[----:B------:R1:W2:Y:S01]  /*4770*/  @P2 LDG.E.U16 R188, desc[UR20][R12.64] ;  /* 0x000000140cbc2981 */ /* 0x0002a2000c1e1500 */
[----:B------:R-:W-:-:S02]  /*4780*/  LEA R14, P5, R95, R170, 0x1 ;  /* 0x000000aa5f0e7211 */ /* 0x000fc400078a08ff */
[----:B0-----:R-:W-:Y:S02]  /*4790*/  LOP3.LUT R10, R193, 0x3a, RZ, 0xfc, !PT ;  /* 0x0000003ac10a7812 */ /* 0x001fe400078efcff */
[----:B------:R-:W-:Y:S02]  /*47a0*/  PRMT R186, RZ, 0x7610, R186 ;  /* 0x00007610ffba7816 */ /* 0x000fe400000000ba */
[----:B------:R-:W-:Y:S02]  /*47b0*/  PRMT R185, RZ, 0x7610, R185 ;  /* 0x00007610ffb97816 */ /* 0x000fe400000000b9 */
[----:B-1----:R-:W-:Y:S01]  /*47c0*/  LEA R12, P2, R89, R170, 0x1 ;  /* 0x000000aa590c7211 */ /* 0x002fe200078408ff */
[----:B------:R-:W-:Y:S01]  /*47d0*/  IMAD R99, R20, 0x2, R99 ;  /* 0x0000000214637824 */ /* 0x000fe200078e0263 */
[-C--:B------:R-:W-:Y:S02]  /*47e0*/  LEA.HI.X.SX32 R15, R95, R195.reuse, 0x1, P5 ;  /* 0x000000c35f0f7211 */ /* 0x080fe400028f0eff */
[----:B------:R-:W-:-:S02]  /*47f0*/  LEA.HI.X.SX32 R13, R89, R195, 0x1, P2 ;  /* 0x000000c3590d7211 */ /* 0x000fc400010f0eff */
[----:B------:R-:W-:Y:S01]  /*4800*/  ISETP.LT.AND P2, PT, R10, R22, P0 ;  /* 0x000000160a00720c */ /* 0x000fe20000741270 */
[----:B------:R-:W2:Y:S01]  /*4810*/  @P4 LDG.E.U16 R185, desc[UR20][R14.64] ;  /* 0x000000140eb94981 */ /* 0x000ea2000c1e1500 */
[----:B------:R-:W-:-:S03]  /*4820*/  LOP3.LUT R18, R193, 0xa, RZ, 0xfc, !PT ;  /* 0x0000000ac1127812 */ /* 0x000fc600078efcff */
[----:B------:R0:W2:Y:S01]  /*4830*/  @P3 LDG.E.U16 R186, desc[UR20][R12.64] ;  /* 0x000000140cba3981 */ /* 0x0000a2000c1e1500 */
[----:B------:R-:W-:Y:S02]  /*4840*/  ISETP.LT.AND P4, PT, R18, R22, P0 ;  /* 0x000000161200720c */ /* 0x000fe40000781270 */
[----:B------:R-:W-:Y:S02]  /*4850*/  SHF.R.U32.HI R11, RZ, 0x6, R101 ;  /* 0x00000006ff0b7819 */ /* 0x000fe40000011665 */
[----:B------:R-:W-:Y:S02]  /*4860*/  PRMT R184, RZ, 0x7610, R184 ;  /* 0x00007610ffb87816 */ /* 0x000fe400000000b8 */
[-C--:B0-----:R-:W-:Y:S02]  /*4870*/  LEA R12, P3, R99, R170.reuse, 0x1 ;  /* 0x000000aa630c7211 */ /* 0x081fe400078608ff */
[----:B------:R-:W-:Y:S02]  /*4880*/  LEA R14, P5, R19, R170, 0x1 ;  /* 0x000000aa130e7211 */ /* 0x000fe400078a08ff */
[----:B------:R-:W-:-:S02]  /*4890*/  LEA.HI.X.SX32 R13, R99, R195, 0x1, P3 ;  /* 0x000000c3630d7211 */ /* 0x000fc400018f0eff */
[----:B------:R-:W-:Y:S02]  /*48a0*/  SGXT.U32 R11, R11, 0x1 ;  /* 0x000000010b0b781a */ /* 0x000fe40000000000 */
[----:B------:R-:W-:Y:S01]  /*48b0*/  PRMT R183, RZ, 0x7610, R183 ;  /* 0x00007610ffb77816 */ /* 0x000fe200000000b7 */
[----:B------:R0:W2:Y:S01]  /*48c0*/  @P2 LDG.E.U16 R184, desc[UR20][R12.64] ;  /* 0x000000140cb82981 */ /* 0x0000a2000c1e1500 */
[----:B------:R-:W-:Y:S02]  /*48d0*/  LEA.HI.X.SX32 R15, R19, R195, 0x1, P5 ;  /* 0x000000c3130f7211 */ /* 0x000fe400028f0eff */
[----:B------:R-:W-:-:S03]  /*48e0*/  ISETP.LT.AND P2, PT, R11, R22, P0 ;  /* 0x000000160b00720c */ /* 0x000fc60000741270 */
[----:B------:R1:W2:Y:S01]  /*48f0*/  @P4 LDG.E.U16 R183, desc[UR20][R14.64] ;  /* 0x000000140eb74981 */ /* 0x0002a2000c1e1500 */
[C---:B------:R-:W-:Y:S02]  /*4900*/  LEA R88, P4, R17.reuse, R170, 0x1 ;  /* 0x000000aa11587211 */ /* 0x040fe400078808ff */
[----:B------:R-:W-:Y:S02]  /*4910*/  PRMT R197, RZ, 0x7610, R197 ;  /* 0x00007610ffc57816 */ /* 0x000fe400000000c5 */
[----:B------:R-:W-:-:S05]  /*4920*/  LEA.HI.X.SX32 R89, R17, R195, 0x1, P4 ;  /* 0x000000c311597211 */ /* 0x000fca00020f0eff */
[----:B------:R-:W2:Y:S01]  /*4930*/  @P2 LDG.E.U16 R197, desc[UR20][R88.64] ;  /* 0x0000001458c52981 */ /* 0x000ea2000c1e1500 */
[----:B------:R-:W-:-:S04]  /*4940*/  LOP3.LUT R16, R193, 0x12, RZ, 0xfc, !PT ;  /* 0x00000012c1107812 */ /* 0x000fc800078efcff */
[----:B------:R-:W-:Y:S02]  /*4950*/  ISETP.LT.AND P3, PT, R16, R22, P0 ;  /* 0x000000161000720c */ /* 0x000fe40000761270 */
[C---:B0-----:R-:W-:Y:S02]  /*4960*/  LEA R12, P6, R81.reuse, R170, 0x1 ;  /* 0x000000aa510c7211 */ /* 0x041fe400078c08ff */
[----:B------:R-:W-:Y:S02]  /*4970*/  PRMT R182, RZ, 0x7610, R182 ;  /* 0x00007610ffb67816 */ /* 0x000fe400000000b6 */
[----:B------:R-:W-:Y:S02]  /*4980*/  LEA.HI.X.SX32 R13, R81, R195, 0x1, P6 ;  /* 0x000000c3510d7211 */ /* 0x000fe400030f0eff */
[C---:B------:R-:W-:Y:S02]  /*4990*/  LOP3.LUT R216, R193.reuse, 0x1c, RZ, 0xfc, !PT ;  /* 0x0000001cc1d87812 */ /* 0x040fe400078efcff */
[----:B------:R-:W-:-:S03]  /*49a0*/  LOP3.LUT R11, R193, 0x24, RZ, 0xfc, !PT ;  /* 0x00000024c10b7812 */ /* 0x000fc600078efcff */
[----:B------:R0:W2:Y:S01]  /*49b0*/  @P3 LDG.E.U16 R182, desc[UR20][R12.64] ;  /* 0x000000140cb63981 */ /* 0x0000a2000c1e1500 */
[-C--:B------:R-:W-:Y:S02]  /*49c0*/  ISETP.LT.AND P3, PT, R216, R22.reuse, P0 ;  /* 0x00000016d800720c */ /* 0x080fe40000761270 */
[----:B------:R-:W-:Y:S02]  /*49d0*/  ISETP.LT.AND P4, PT, R11, R22, P0 ;  /* 0x000000160b00720c */ /* 0x000fe40000781270 */
[-C--:B------:R-:W-:Y:S02]  /*49e0*/  LEA R16, P5, R25, R170.reuse, 0x1 ;  /* 0x000000aa19107211 */ /* 0x080fe400078a08ff */
[----:B-1----:R-:W-:Y:S02]  /*49f0*/  LEA R14, P6, R87, R170, 0x1 ;  /* 0x000000aa570e7211 */ /* 0x002fe400078c08ff */
[----:B------:R-:W-:Y:S02]  /*4a00*/  PRMT R173, RZ, 0x7610, R173 ;  /* 0x00007610ffad7816 */ /* 0x000fe400000000ad */
[----:B0-----:R-:W-:-:S02]  /*4a10*/  LOP3.LUT R12, R193, 0x2c, RZ, 0xfc, !PT ;  /* 0x0000002cc10c7812 */ /* 0x001fc400078efcff */
[-C--:B------:R-:W-:Y:S02]  /*4a20*/  LEA.HI.X.SX32 R17, R25, R195.reuse, 0x1, P5 ;  /* 0x000000c319117211 */ /* 0x080fe400028f0eff */
[----:B------:R-:W-:Y:S02]  /*4a30*/  PRMT R179, RZ, 0x7610, R179 ;  /* 0x00007610ffb37816 */ /* 0x000fe400000000b3 */
[----:B------:R-:W-:Y:S01]  /*4a40*/  ISETP.LT.AND P2, PT, R12, R22, P0 ;  /* 0x000000160c00720c */ /* 0x000fe20000741270 */
[----:B------:R0:W2:Y:S01]  /*4a50*/  @P3 LDG.E.U16 R173, desc[UR20][R16.64] ;  /* 0x0000001410ad3981 */ /* 0x0000a2000c1e1500 */
[----:B------:R-:W-:Y:S02]  /*4a60*/  LEA.HI.X.SX32 R15, R87, R195, 0x1, P6 ;  /* 0x000000c3570f7211 */ /* 0x000fe400030f0eff */
[----:B------:R-:W-:-:S03]  /*4a70*/  LOP3.LUT R13, R193, 0x34, RZ, 0xfc, !PT ;  /* 0x00000034c10d7812 */ /* 0x000fc600078efcff */
[----:B------:R1:W2:Y:S01]  /*4a80*/  @P4 LDG.E.U16 R179, desc[UR20][R14.64] ;  /* 0x000000140eb34981 */ /* 0x0002a2000c1e1500 */
[----:B------:R-:W-:Y:S02]  /*4a90*/  ISETP.LT.AND P3, PT, R13, R22, P0 ;  /* 0x000000160d00720c */ /* 0x000fe40000761270 */
[CC--:B0-----:R-:W-:Y:S02]  /*4aa0*/  LEA R16, P5, R91.reuse, R170.reuse, 0x1 ;  /* 0x000000aa5b107211 */ /* 0x0c1fe400078a08ff */
[----:B------:R-:W-:Y:S01]  /*4ab0*/  PRMT R178, RZ, 0x7610, R178 ;  /* 0x00007610ffb27816 */ /* 0x000fe200000000b2 */
[----:B------:R-:W-:Y:S01]  /*4ac0*/  IMAD R181, R20, 0x2, R99 ;  /* 0x0000000214b57824 */ /* 0x000fe200078e0263 */
[----:B------:R-:W-:Y:S02]  /*4ad0*/  LEA.HI.X.SX32 R17, R91, R195, 0x1, P5 ;  /* 0x000000c35b117211 */ /* 0x000fe400028f0eff */
[----:B-1----:R-:W-:Y:S02]  /*4ae0*/  LOP3.LUT R14, R193, 0x3c, RZ, 0xfc, !PT ;  /* 0x0000003cc10e7812 */ /* 0x002fe400078efcff */
[----:B------:R-:W-:Y:S01]  /*4af0*/  LEA R24, P5, R97, R170, 0x1 ;  /* 0x000000aa61187211 */ /* 0x000fe200078a08ff */
[----:B------:R0:W2:Y:S01]  /*4b00*/  @P2 LDG.E.U16 R178, desc[UR20][R16.64] ;  /* 0x0000001410b22981 */ /* 0x0000a2000c1e1500 */
[----:B------:R-:W-:-:S02]  /*4b10*/  ISETP.LT.AND P4, PT, R14, R22, P0 ;  /* 0x000000160e00720c */ /* 0x000fc40000781270 */
[----:B------:R-:W-:Y:S02]  /*4b20*/  PRMT R177, RZ, 0x7610, R177 ;  /* 0x00007610ffb17816 */ /* 0x000fe400000000b1 */
[-C--:B------:R-:W-:Y:S02]  /*4b30*/  LEA.HI.X.SX32 R25, R97, R195.reuse, 0x1, P5 ;  /* 0x000000c361197211 */ /* 0x080fe400028f0eff */
[----:B------:R-:W-:Y:S02]  /*4b40*/  LOP3.LUT R30, R193, 0xc, RZ, 0xfc, !PT ;  /* 0x0000000cc11e7812 */ /* 0x000fe400078efcff */
[C---:B0-----:R-:W-:Y:S01]  /*4b50*/  LEA R16, P2, R181.reuse, R170, 0x1 ;  /* 0x000000aab5107211 */ /* 0x041fe200078408ff */
[----:B------:R0:W2:Y:S01]  /*4b60*/  @P3 LDG.E.U16 R177, desc[UR20][R24.64] ;  /* 0x0000001418b13981 */ /* 0x0000a2000c1e1500 */
[----:B------:R-:W-:Y:S02]  /*4b70*/  PRMT R176, RZ, 0x7610, R176 ;  /* 0x00007610ffb07816 */ /* 0x000fe400000000b0 */
[----:B------:R-:W-:-:S02]  /*4b80*/  LEA.HI.X.SX32 R17, R181, R195, 0x1, P2 ;  /* 0x000000c3b5117211 */ /* 0x000fc400010f0eff */
[----:B------:R-:W-:Y:S02]  /*4b90*/  ISETP.LT.AND P3, PT, R30, R22, P0 ;  /* 0x000000161e00720c */ /* 0x000fe40000761270 */
[C---:B------:R-:W-:Y:S01]  /*4ba0*/  LOP3.LUT R18, R193.reuse, 0x14, RZ, 0xfc, !PT ;  /* 0x00000014c1127812 */ /* 0x040fe200078efcff */
[----:B------:R1:W2:Y:S01]  /*4bb0*/  @P4 LDG.E.U16 R176, desc[UR20][R16.64] ;  /* 0x0000001410b04981 */ /* 0x0002a2000c1e1500 */
[----:B0-----:R-:W-:Y:S02]  /*4bc0*/  LEA R24, P4, R26, R170, 0x1 ;  /* 0x000000aa1a187211 */ /* 0x001fe400078808ff */
[----:B------:R-:W-:Y:S02]  /*4bd0*/  ISETP.LT.AND P2, PT, R18, R22, P0 ;  /* 0x000000161200720c */ /* 0x000fe40000741270 */
[----:B------:R-:W-:Y:S02]  /*4be0*/  LOP3.LUT R215, R193, 0x1e, RZ, 0xfc, !PT ;  /* 0x0000001ec1d77812 */ /* 0x000fe400078efcff */
[----:B------:R-:W-:-:S02]  /*4bf0*/  PRMT R175, RZ, 0x7610, R175 ;  /* 0x00007610ffaf7816 */ /* 0x000fc400000000af */
[-C--:B------:R-:W-:Y:S02]  /*4c00*/  LEA.HI.X.SX32 R25, R26, R195.reuse, 0x1, P4 ;  /* 0x000000c31a197211 */ /* 0x080fe400020f0eff */
[----:B-1----:R-:W-:Y:S02]  /*4c10*/  LEA R16, P5, R27, R170, 0x1 ;  /* 0x000000aa1b107211 */ /* 0x002fe400078a08ff */
[----:B------:R-:W-:Y:S01]  /*4c20*/  ISETP.LT.AND P4, PT, R215, R22, P0 ;  /* 0x00000016d700720c */ /* 0x000fe20000781270 */
[----:B------:R0:W2:Y:S01]  /*4c30*/  @P3 LDG.E.U16 R175, desc[UR20][R24.64] ;  /* 0x0000001418af3981 */ /* 0x0000a2000c1e1500 */
[----:B------:R-:W-:Y:S02]  /*4c40*/  PRMT R174, RZ, 0x7610, R174 ;  /* 0x00007610ffae7816 */ /* 0x000fe400000000ae */
[----:B------:R-:W-:Y:S02]  /*4c50*/  LOP3.LUT R15, R193, 0x26, RZ, 0xfc, !PT ;  /* 0x00000026c10f7812 */ /* 0x000fe400078efcff */
[----:B------:R-:W-:-:S02]  /*4c60*/  LEA.HI.X.SX32 R17, R27, R195, 0x1, P5 ;  /* 0x000000c31b117211 */ /* 0x000fc400028f0eff */
[----:B------:R-:W-:Y:S02]  /*4c70*/  ISETP.LT.AND P3, PT, R15, R22, P0 ;  /* 0x000000160f00720c */ /* 0x000fe40000761270 */
[CC--:B0-----:R-:W-:Y:S01]  /*4c80*/  LEA R24, P5, R31.reuse, R170.reuse, 0x1 ;  /* 0x000000aa1f187211 */ /* 0x0c1fe200078a08ff */
[----:B------:R0:W2:Y:S01]  /*4c90*/  @P2 LDG.E.U16 R174, desc[UR20][R16.64] ;  /* 0x0000001410ae2981 */ /* 0x0000a2000c1e1500 */
[----:B------:R-:W-:Y:S02]  /*4ca0*/  PRMT R172, RZ, 0x7610, R172 ;  /* 0x00007610ffac7816 */ /* 0x000fe400000000ac */
[----:B------:R-:W-:Y:S02]  /*4cb0*/  LEA.HI.X.SX32 R25, R31, R195, 0x1, P5 ;  /* 0x000000c31f197211 */ /* 0x000fe400028f0eff */
[----:B------:R-:W-:Y:S02]  /*4cc0*/  LEA R30, P2, R85, R170, 0x1 ;  /* 0x000000aa551e7211 */ /* 0x000fe400078408ff */
[----:B------:R-:W-:Y:S01]  /*4cd0*/  PRMT R87, RZ, 0x7610, R87 ;  /* 0x00007610ff577816 */ /* 0x000fe20000000057 */
[----:B------:R1:W2:Y:S01]  /*4ce0*/  @P4 LDG.E.U16 R172, desc[UR20][R24.64] ;  /* 0x0000001418ac4981 */ /* 0x0002a2000c1e1500 */
[----:B0-----:R-:W-:-:S02]  /*4cf0*/  LOP3.LUT R16, R193, 0x2e, RZ, 0xfc, !PT ;  /* 0x0000002ec1107812 */ /* 0x001fc400078efcff */
[-C--:B------:R-:W-:Y:S02]  /*4d00*/  LEA.HI.X.SX32 R31, R85, R195.reuse, 0x1, P2 ;  /* 0x000000c3551f7211 */ /* 0x080fe400010f0eff */
[----:B------:R-:W-:Y:S02]  /*4d10*/  ISETP.LT.AND P2, PT, R16, R22, P0 ;  /* 0x000000161000720c */ /* 0x000fe40000741270 */
[----:B------:R-:W-:Y:S01]  /*4d20*/  LEA R32, P4, R33, R170, 0x1 ;  /* 0x000000aa21207211 */ /* 0x000fe200078808ff */
[----:B------:R0:W2:Y:S01]  /*4d30*/  @P3 LDG.E.U16 R87, desc[UR20][R30.64] ;  /* 0x000000141e573981 */ /* 0x0000a2000c1e1500 */
[C---:B------:R-:W-:Y:S02]  /*4d40*/  LOP3.LUT R18, R193.reuse, 0xe, RZ, 0xfc, !PT ;  /* 0x0000000ec1127812 */ /* 0x040fe400078efcff */
[----:B------:R-:W-:Y:S02]  /*4d50*/  LOP3.LUT R17, R193, 0x36, RZ, 0xfc, !PT ;  /* 0x00000036c1117812 */ /* 0x000fe400078efcff */
[----:B------:R-:W-:-:S02]  /*4d60*/  LEA.HI.X.SX32 R33, R33, R195, 0x1, P4 ;  /* 0x000000c321217211 */ /* 0x000fc400020f0eff */
[-C--:B------:R-:W-:Y:S02]  /*4d70*/  ISETP.LT.AND P4, PT, R18, R22.reuse, P0 ;  /* 0x000000161200720c */ /* 0x080fe40000781270 */
[----:B------:R-:W-:Y:S02]  /*4d80*/  ISETP.LT.AND P3, PT, R17, R22, P0 ;  /* 0x000000161100720c */ /* 0x000fe40000761270 */
[----:B------:R-:W-:Y:S02]  /*4d90*/  PRMT R85, RZ, 0x7610, R85 ;  /* 0x00007610ff557816 */ /* 0x000fe40000000055 */
[-C--:B-1----:R-:W-:Y:S01]  /*4da0*/  LEA R24, P6, R83, R170.reuse, 0x1 ;  /* 0x000000aa53187211 */ /* 0x082fe200078c08ff */
[----:B------:R-:W-:Y:S01]  /*4db0*/  IMAD R91, R219, R21, RZ ;  /* 0x00000015db5b7224 */ /* 0x000fe200078e02ff */
[----:B0-----:R-:W-:Y:S02]  /*4dc0*/  LEA R30, P5, R28, R170, 0x1 ;  /* 0x000000aa1c1e7211 */ /* 0x001fe400078a08ff */
[----:B------:R-:W-:Y:S01]  /*4dd0*/  LEA.HI.X.SX32 R25, R83, R195, 0x1, P6 ;  /* 0x000000c353197211 */ /* 0x000fe200030f0eff */
[----:B------:R0:W2:Y:S01]  /*4de0*/  @P2 LDG.E.U16 R85, desc[UR20][R32.64] ;  /* 0x0000001420552981 */ /* 0x0000a2000c1e1500 */
[----:B------:R-:W-:-:S02]  /*4df0*/  PRMT R83, RZ, 0x7610, R83 ;  /* 0x00007610ff537816 */ /* 0x000fc40000000053 */
[----:B------:R-:W-:Y:S02]  /*4e00*/  PRMT R84, RZ, 0x7610, R84 ;  /* 0x00007610ff547816 */ /* 0x000fe40000000054 */
[----:B------:R-:W-:Y:S01]  /*4e10*/  LEA.HI.X.SX32 R31, R28, R195, 0x1, P5 ;  /* 0x000000c31c1f7211 */ /* 0x000fe200028f0eff */
[----:B------:R-:W-:Y:S01]  /*4e20*/  IMAD R40, R40, UR4, RZ ;  /* 0x0000000428287c24 */ /* 0x000fe2000f8e02ff */
[----:B------:R-:W-:Y:S01]  /*4e30*/  LEA R90, P2, R91, UR18, 0x1 ;  /* 0x000000125b5a7c11 */ /* 0x000fe2000f8408ff */
[----:B------:R-:W-:Y:S01]  /*4e40*/  IMAD R38, R38, UR4, RZ ;  /* 0x0000000426267c24 */ /* 0x000fe2000f8e02ff */
[----:B------:R-:W-:Y:S01]  /*4e50*/  LOP3.LUT R94, R193, 0x16, RZ, 0xfc, !PT ;  /* 0x00000016c15e7812 */ /* 0x000fe200078efcff */
[----:B0-----:R-:W-:Y:S01]  /*4e60*/  IMAD R32, R93, UR4, RZ ;  /* 0x000000045d207c24 */ /* 0x001fe2000f8e02ff */
[----:B------:R0:W2:Y:S01]  /*4e70*/  @P4 LDG.E.U16 R83, desc[UR20][R30.64] ;  /* 0x000000141e534981 */ /* 0x0000a2000c1e1500 */
[----:B------:R-:W-:Y:S01]  /*4e80*/  LEA.HI.X.SX32 R91, R91, UR19, 0x1, P2 ;  /* 0x000000135b5b7c11 */ /* 0x000fe200090f0eff */
[----:B------:R-:W-:Y:S01]  /*4e90*/  IMAD R44, R44, UR4, RZ ;  /* 0x000000042c2c7c24 */ /* 0x000fe2000f8e02ff */
[----:B------:R-:W-:Y:S01]  /*4ea0*/  ISETP.LT.AND P2, PT, R94, R22, P0 ;  /* 0x000000165e00720c */ /* 0x000fe20000741270 */
[----:B------:R1:W2:Y:S01]  /*4eb0*/  @P3 LDG.E.U16 R84, desc[UR20][R24.64] ;  /* 0x0000001418543981 */ /* 0x0002a2000c1e1500 */
[----:B------:R-:W-:Y:S01]  /*4ec0*/  IMAD R42, R42, UR4, RZ ;  /* 0x000000042a2a7c24 */ /* 0x000fe2000f8e02ff */
[----:B------:R-:W-:Y:S01]  /*4ed0*/  LEA R94, P4, R38, R90, 0x1 ;  /* 0x0000005a265e7211 */ /* 0x000fe200078808ff */
[----:B------:R-:W-:-:S02]  /*4ee0*/  IMAD R33, R36, UR4, RZ ;  /* 0x0000000424217c24 */ /* 0x000fc4000f8e02ff */
[----:B0-----:R-:W-:Y:S01]  /*4ef0*/  IMAD R31, R92, UR4, RZ ;  /* 0x000000045c1f7c24 */ /* 0x001fe2000f8e02ff */
[-C--:B------:R-:W-:Y:S01]  /*4f00*/  LEA R92, P3, R40, R90.reuse, 0x1 ;  /* 0x0000005a285c7211 */ /* 0x080fe200078608ff */
[----:B-1----:R-:W-:Y:S01]  /*4f10*/  IMAD R25, R34, UR4, RZ ;  /* 0x0000000422197c24 */ /* 0x002fe2000f8e02ff */
[-C--:B------:R-:W-:Y:S01]  /*4f20*/  LEA R34, P5, R32, R90.reuse, 0x1 ;  /* 0x0000005a20227211 */ /* 0x080fe200078a08ff */
[----:B------:R-:W-:Y:S01]  /*4f30*/  IMAD R24, R35, UR4, RZ ;  /* 0x0000000423187c24 */ /* 0x000fe2000f8e02ff */
[-C--:B------:R-:W-:Y:S01]  /*4f40*/  LEA.HI.X.SX32 R93, R40, R91.reuse, 0x1, P3 ;  /* 0x0000005b285d7211 */ /* 0x080fe200018f0eff */
[----:B------:R-:W-:Y:S01]  /*4f50*/  IMAD R48, R48, UR4, RZ ;  /* 0x0000000430307c24 */ /* 0x000fe2000f8e02ff */
[-C--:B------:R-:W-:Y:S01]  /*4f60*/  LEA.HI.X.SX32 R95, R38, R91.reuse, 0x1, P4 ;  /* 0x0000005b265f7211 */ /* 0x080fe200020f0eff */
[----:B------:R-:W-:Y:S01]  /*4f70*/  IMAD R46, R46, UR4, RZ ;  /* 0x000000042e2e7c24 */ /* 0x000fe2000f8e02ff */
[----:B------:R-:W-:Y:S01]  /*4f80*/  LEA.HI.X.SX32 R35, R32, R91, 0x1, P5 ;  /* 0x0000005b20237211 */ /* 0x000fe200028f0eff */
[----:B------:R-:W-:Y:S01]  /*4f90*/  IMAD R37, R37, UR4, RZ ;  /* 0x0000000425257c24 */ /* 0x000fe2000f8e02ff */
[-C--:B------:R-:W-:Y:S01]  /*4fa0*/  LEA R96, P3, R44, R90.reuse, 0x1 ;  /* 0x0000005a2c607211 */ /* 0x080fe200078608ff */
[----:B------:R-:W-:Y:S01]  /*4fb0*/  IMAD R39, R39, UR4, RZ ;  /* 0x0000000427277c24 */ /* 0x000fe2000f8e02ff */
[----:B------:R-:W-:-:S02]  /*4fc0*/  LEA R98, P4, R42, R90, 0x1 ;  /* 0x0000005a2a627211 */ /* 0x000fc400078808ff */
[-C--:B------:R-:W-:Y:S02]  /*4fd0*/  LEA R30, P6, R31, R90.reuse, 0x1 ;  /* 0x0000005a1f1e7211 */ /* 0x080fe400078c08ff */
[----:B------:R-:W-:Y:S01]  /*4fe0*/  LEA R32, P5, R33, R90, 0x1 ;  /* 0x0000005a21207211 */ /* 0x000fe200078a08ff */
[----:B------:R-:W-:Y:S01]  /*4ff0*/  IMAD R52, R52, UR4, RZ ;  /* 0x0000000434347c24 */ /* 0x000fe2000f8e02ff */
[-C--:B------:R-:W-:Y:S01]  /*5000*/  LEA.HI.X.SX32 R97, R44, R91.reuse, 0x1, P3 ;  /* 0x0000005b2c617211 */ /* 0x080fe200018f0eff */
[----:B------:R-:W-:Y:S01]  /*5010*/  IMAD R50, R50, UR4, RZ ;  /* 0x0000000432327c24 */ /* 0x000fe2000f8e02ff */
[-C--:B------:R-:W-:Y:S01]  /*5020*/  LEA.HI.X.SX32 R99, R42, R91.reuse, 0x1, P4 ;  /* 0x0000005b2a637211 */ /* 0x080fe200020f0eff */
[----:B------:R-:W-:Y:S01]  /*5030*/  IMAD R41, R41, UR4, RZ ;  /* 0x0000000429297c24 */ /* 0x000fe2000f8e02ff */
[-C--:B------:R-:W-:Y:S01]  /*5040*/  LEA.HI.X.SX32 R31, R31, R91.reuse, 0x1, P6 ;  /* 0x0000005b1f1f7211 */ /* 0x080fe200030f0eff */
[----:B------:R-:W-:Y:S01]  /*5050*/  IMAD R43, R43, UR4, RZ ;  /* 0x000000042b2b7c24 */ /* 0x000fe2000f8e02ff */
[----:B------:R-:W-:-:S02]  /*5060*/  LEA.HI.X.SX32 R33, R33, R91, 0x1, P5 ;  /* 0x0000005b21217211 */ /* 0x000fc400028f0eff */
[-C--:B------:R-:W-:Y:S02]  /*5070*/  LEA R100, P3, R48, R90.reuse, 0x1 ;  /* 0x0000005a30647211 */ /* 0x080fe400078608ff */
[-C--:B------:R-:W-:Y:S02]  /*5080*/  LEA R102, P4, R46, R90.reuse, 0x1 ;  /* 0x0000005a2e667211 */ /* 0x080fe400078808ff */
        /* <DEDUP_REMOVED lines=47> */
[CC--:B------:R-:W-:Y:S02]  /*5380*/  LEA R118, P4, R66.reuse, R90.reuse, 0x1 ;  /* 0x0000005a42767211 */ /* 0x0c0fe400078808ff */
[-C--:B------:R-:W-:Y:S02]  /*5390*/  LEA R52, P6, R53, R90.reuse, 0x1 ;  /* 0x0000005a35347211 */ /* 0x080fe400078c08ff */
[----:B------:R-:W-:Y:S01]  /*53a0*/  LEA R54, P5, R55, R90, 0x1 ;  /* 0x0000005a37367211 */ /* 0x000fe200078a08ff */
[----:B------:R-:W-:Y:S01]  /*53b0*/  IMAD R65, R65, UR4, RZ ;  /* 0x0000000441417c24 */ /* 0x000fe2000f8e02ff */
[-C--:B------:R-:W-:Y:S02]  /*53c0*/  LEA.HI.X.SX32 R117, R117, R91.reuse, 0x1, P3 ;  /* 0x0000005b75757211 */ /* 0x080fe400018f0eff */
        /* <DEDUP_REMOVED lines=18> */
[-C--:B------:R-:W-:Y:S01]  /*54f0*/  LEA R126, P5, R68, R90.reuse, 0x1 ;  /* 0x0000005a447e7211 */ /* 0x080fe200078a08ff */
[----:B------:R-:W-:Y:S01]  /*5500*/  IMAD R135, R135, UR4, RZ ;  /* 0x0000000487877c24 */ /* 0x000fe2000f8e02ff */
[-C--:B------:R-:W-:Y:S01]  /*5510*/  LEA.HI.X.SX32 R65, R65, R91.reuse, 0x1, P3 ;  /* 0x0000005b41417211 */ /* 0x080fe200018f0eff */
[----:B------:R-:W-:Y:S01]  /*5520*/  IMAD R131, R131, UR4, RZ ;  /* 0x0000000483837c24 */ /* 0x000fe2000f8e02ff */
[----:B------:R-:W-:Y:S01]  /*5530*/  LEA.HI.X.SX32 R61, R61, R91, 0x1, P6 ;  /* 0x0000005b3d3d7211 */ /* 0x000fe200030f0eff */
[----:B------:R-:W-:Y:S01]  /*5540*/  IMAD R72, R72, UR4, RZ ;  /* 0x0000000448487c24 */ /* 0x000fe2000f8e02ff */
[----:B------:R-:W-:-:S02]  /*5550*/  LEA R128, P3, R129, R90, 0x1 ;  /* 0x0000005a81807211 */ /* 0x000fc400078608ff */
[-C--:B------:R-:W-:Y:S02]  /*5560*/  LEA.HI.X.SX32 R127, R68, R91.reuse, 0x1, P5 ;  /* 0x0000005b447f7211 */ /* 0x080fe400028f0eff */
        /* <DEDUP_REMOVED lines=8> */
[-C--:B------:R-:W-:Y:S01]  /*55f0*/  LEA.HI.X.SX32 R133, R70, R91.reuse, 0x1, P5 ;  /* 0x0000005b46857211 */ /* 0x080fe200028f0eff */
[----:B------:R-:W-:Y:S01]  /*5600*/  IMAD R63, R63, UR4, RZ ;  /* 0x000000043f3f7c24 */ /* 0x000fe2000f8e02ff */
        /* <DEDUP_REMOVED lines=21> */
[-C--:B------:R-:W-:Y:S02]  /*5760*/  LEA.HI.X.SX32 R63, R63, R91.reuse, 0x1, P4 ;  /* 0x0000005b3f3f7211 */ /* 0x080fe400020f0eff */
[-C--:B------:R-:W-:Y:S02]  /*5770*/  LEA R142, P6, R143, R90.reuse, 0x1 ;  /* 0x0000005a8f8e7211 */ /* 0x080fe400078c08ff */
[-C--:B------:R-:W-:Y:S02]  /*5780*/  LEA R150, P5, R76, R90.reuse, 0x1 ;  /* 0x0000005a4c967211 */ /* 0x080fe400078a08ff */
[----:B------:R-:W-:Y:S01]  /*5790*/  LEA R66, P4, R67, R90, 0x1 ;  /* 0x0000005a43427211 */ /* 0x000fe200078808ff */
[----:B------:R-:W-:Y:S01]  /*57a0*/  IMAD R159, R159, UR4, RZ ;  /* 0x000000049f9f7c24 */ /* 0x000fe2000f8e02ff */
[-C--:B------:R-:W-:Y:S01]  /*57b0*/  LEA.HI.X.SX32 R147, R147, R91.reuse, 0x1, P3 ;  /* 0x0000005b93937211 */ /* 0x080fe200018f0eff */
[----:B------:R-:W-:Y:S01]  /*57c0*/  IMAD R155, R155, UR4, RZ ;  /* 0x000000049b9b7c24 */ /* 0x000fe2000f8e02ff */
[----:B------:R-:W-:-:S02]  /*57d0*/  LEA.HI.X.SX32 R143, R143, R91, 0x1, P6 ;  /* 0x0000005b8f8f7211 */ /* 0x000fc400030f0eff */
[-C--:B------:R-:W-:Y:S02]  /*57e0*/  LEA R152, P3, R153, R90.reuse, 0x1 ;  /* 0x0000005a99987211 */ /* 0x080fe400078608ff */
[-C--:B------:R-:W-:Y:S01]  /*57f0*/  LEA.HI.X.SX32 R151, R76, R91.reuse, 0x1, P5 ;  /* 0x0000005b4c977211 */ /* 0x080fe200028f0eff */
[----:B------:R-:W-:Y:S01]  /*5800*/  IMAD R71, R71, UR4, RZ ;  /* 0x0000000447477c24 */ /* 0x000fe2000f8e02ff */
[----:B------:R-:W-:Y:S02]  /*5810*/  LEA.HI.X.SX32 R67, R67, R91, 0x1, P4 ;  /* 0x0000005b43437211 */ /* 0x000fe400020f0eff */
[-C--:B------:R-:W-:Y:S02]  /*5820*/  LEA R148, P6, R149, R90.reuse, 0x1 ;  /* 0x0000005a95947211 */ /* 0x080fe400078c08ff */
[-C--:B------:R-:W-:Y:S02]  /*5830*/  LEA R156, P5, R78, R90.reuse, 0x1 ;  /* 0x0000005a4e9c7211 */ /* 0x080fe400078a08ff */
[----:B------:R-:W-:-:S02]  /*5840*/  LEA R68, P4, R69, R90, 0x1 ;  /* 0x0000005a45447211 */ /* 0x000fc400078808ff */
[-C--:B------:R-:W-:Y:S01]  /*5850*/  LEA.HI.X.SX32 R153, R153, R91.reuse, 0x1, P3 ;  /* 0x0000005b99997211 */ /* 0x080fe200018f0eff */
[----:B------:R-:W-:Y:S01]  /*5860*/  IMAD R161, R161, UR4, RZ ;  /* 0x00000004a1a17c24 */ /* 0x000fe2000f8e02ff */
[-C--:B------:R-:W-:Y:S02]  /*5870*/  LEA.HI.X.SX32 R149, R149, R91.reuse, 0x1, P6 ;  /* 0x0000005b95957211 */ /* 0x080fe400030f0eff */
[-C--:B------:R-:W-:Y:S02]  /*5880*/  LEA R158, P3, R159, R90.reuse, 0x1 ;  /* 0x0000005a9f9e7211 */ /* 0x080fe400078608ff */
[-C--:B------:R-:W-:Y:S01]  /*5890*/  LEA.HI.X.SX32 R157, R78, R91.reuse, 0x1, P5 ;  /* 0x0000005b4e9d7211 */ /* 0x080fe200028f0eff */
[----:B------:R-:W-:Y:S01]  /*58a0*/  IMAD R73, R73, UR4, RZ ;  /* 0x0000000449497c24 */ /* 0x000fe2000f8e02ff */
[----:B------:R-:W-:Y:S02]  /*58b0*/  LEA.HI.X.SX32 R69, R69, R91, 0x1, P4 ;  /* 0x0000005b45457211 */ /* 0x000fe400020f0eff */
[----:B------:R-:W-:-:S02]  /*58c0*/  LEA R154, P6, R155, R90, 0x1 ;  /* 0x0000005a9b9a7211 */ /* 0x000fc400078c08ff */
[-C--:B------:R-:W-:Y:S02]  /*58d0*/  LEA R162, P5, R24, R90.reuse, 0x1 ;  /* 0x0000005a18a27211 */ /* 0x080fe400078a08ff */
[-C--:B------:R-:W-:Y:S02]  /*58e0*/  LEA R70, P4, R71, R90.reuse, 0x1 ;  /* 0x0000005a47467211 */ /* 0x080fe400078808ff */
[-C--:B------:R-:W-:Y:S01]  /*58f0*/  LEA.HI.X.SX32 R159, R159, R91.reuse, 0x1, P3 ;  /* 0x0000005b9f9f7211 */ /* 0x080fe200018f0eff */
[----:B------:R-:W-:Y:S01]  /*5900*/  IMAD R166, R166, UR4, RZ ;  /* 0x00000004a6a67c24 */ /* 0x000fe2000f8e02ff */
[-C--:B------:R-:W-:Y:S02]  /*5910*/  LEA.HI.X.SX32 R155, R155, R91.reuse, 0x1, P6 ;  /* 0x0000005b9b9b7211 */ /* 0x080fe400030f0eff */
[----:B------:R-:W-:Y:S02]  /*5920*/  LEA R164, P3, R25, R90, 0x1 ;  /* 0x0000005a19a47211 */ /* 0x000fe400078608ff */
[-C--:B------:R-:W-:Y:S01]  /*5930*/  LEA.HI.X.SX32 R163, R24, R91.reuse, 0x1, P5 ;  /* 0x0000005b18a37211 */ /* 0x080fe200028f0eff */
[----:B------:R-:W-:Y:S01]  /*5940*/  IMAD R75, R75, UR4, RZ ;  /* 0x000000044b4b7c24 */ /* 0x000fe2000f8e02ff */
[----:B------:R-:W-:-:S02]  /*5950*/  LEA.HI.X.SX32 R71, R71, R91, 0x1, P4 ;  /* 0x0000005b47477211 */ /* 0x000fc400020f0eff */
[----:B------:R-:W-:Y:S02]  /*5960*/  LEA R160, P6, R161, R90, 0x1 ;  /* 0x0000005aa1a07211 */ /* 0x000fe400078c08ff */
[----:B------:R-:W-:Y:S02]  /*5970*/  LEA R24, P5, R80, R170, 0x1 ;  /* 0x000000aa50187211 */ /* 0x000fe400078a08ff */
[----:B------:R-:W-:Y:S02]  /*5980*/  LEA R72, P4, R73, R90, 0x1 ;  /* 0x0000005a49487211 */ /* 0x000fe400078808ff */
[----:B------:R-:W-:Y:S02]  /*5990*/  PRMT R82, RZ, 0x7610, R82 ;  /* 0x00007610ff527816 */ /* 0x000fe40000000052 */
[-C--:B------:R-:W-:Y:S02]  /*59a0*/  LEA.HI.X.SX32 R165, R25, R91.reuse, 0x1, P3 ;  /* 0x0000005b19a57211 */ /* 0x080fe400018f0eff */
[----:B------:R-:W-:-:S02]  /*59b0*/  LEA.HI.X.SX32 R161, R161, R91, 0x1, P6 ;  /* 0x0000005ba1a17211 */ /* 0x000fc400030f0eff */
[----:B------:R-:W-:Y:S01]  /*59c0*/  LEA.HI.X.SX32 R25, R80, R195, 0x1, P5 ;  /* 0x000000c350197211 */ /* 0x000fe200028f0eff */
[----:B------:R-:W-:Y:S01]  /*59d0*/  IMAD R77, R77, UR4, RZ ;  /* 0x000000044d4d7c24 */ /* 0x000fe2000f8e02ff */
[----:B------:R-:W-:Y:S01]  /*59e0*/  LOP3.LUT R18, R193, 0x3e, RZ, 0xfc, !PT ;  /* 0x0000003ec1127812 */ /* 0x000fe200078efcff */
[----:B------:R-:W-:Y:S01]  /*59f0*/  IMAD R181, R20, 0x2, R181 ;  /* 0x0000000214b57824 */ /* 0x000fe200078e02b5 */
[-C--:B------:R-:W-:Y:S01]  /*5a00*/  LEA.HI.X.SX32 R73, R73, R91.reuse, 0x1, P4 ;  /* 0x0000005b49497211 */ /* 0x080fe200020f0eff */
[----:B------:R0:W5:Y:S01]  /*5a10*/  @P2 LDG.E.U16 R82, desc[UR20][R24.64] ;  /* 0x0000001418522981 */ /* 0x000162000c1e1500 */
[CC--:B------:R-:W-:Y:S02]  /*5a20*/  LEA R220, P6, R166.reuse, R90.reuse, 0x1 ;  /* 0x0000005aa6dc7211 */ /* 0x0c0fe400078c08ff */
[----:B------:R-:W-:Y:S02]  /*5a30*/  LEA R74, P4, R75, R90, 0x1 ;  /* 0x0000005a4b4a7211 */ /* 0x000fe400078808ff */
[----:B------:R-:W-:-:S02]  /*5a40*/  LEA.HI.X.SX32 R221, R166, R91, 0x1, P6 ;  /* 0x0000005ba6dd7211 */ /* 0x000fc400030f0eff */
[----:B------:R-:W-:Y:S01]  /*5a50*/  ISETP.LT.AND P3, PT, R18, R22, P0 ;  /* 0x000000161200720c */ /* 0x000fe20000761270 */
[----:B------:R-:W-:Y:S01]  /*5a60*/  IMAD R79, R79, UR4, RZ ;  /* 0x000000044f4f7c24 */ /* 0x000fe2000f8e02ff */
[----:B------:R-:W-:Y:S02]  /*5a70*/  LEA.HI.X.SX32 R75, R75, R91, 0x1, P4 ;  /* 0x0000005b4b4b7211 */ /* 0x000fe400020f0eff */
[----:B------:R-:W-:Y:S02]  /*5a80*/  LEA R166, P2, R167, R170, 0x1 ;  /* 0x000000aaa7a67211 */ /* 0x000fe400078408ff */
[----:B------:R-:W-:Y:S02]  /*5a90*/  LEA R76, P4, R77, R90, 0x1 ;  /* 0x0000005a4d4c7211 */ /* 0x000fe400078808ff */
[----:B0-----:R-:W-:Y:S02]  /*5aa0*/  LEA R24, P5, R181, R170, 0x1 ;  /* 0x000000aab5187211 */ /* 0x001fe400078a08ff */
[----:B------:R-:W-:-:S02]  /*5ab0*/  LOP3.LUT R224, R193, 0x2, RZ, 0xfc, !PT ;  /* 0x00000002c1e07812 */ /* 0x000fc400078efcff */
[----:B------:R-:W-:Y:S01]  /*5ac0*/  LEA.HI.X.SX32 R167, R167, R195, 0x1, P2 ;  /* 0x000000c3a7a77211 */ /* 0x000fe200010f0eff */
[----:B------:R-:W-:Y:S01]  /*5ad0*/  IMAD R168, R168, UR4, RZ ;  /* 0x00000004a8a87c24 */ /* 0x000fe2000f8e02ff */
[----:B------:R-:W-:Y:S02]  /*5ae0*/  LEA.HI.X.SX32 R77, R77, R91, 0x1, P4 ;  /* 0x0000005b4d4d7211 */ /* 0x000fe400020f0eff */
[----:B------:R-:W-:Y:S02]  /*5af0*/  LEA.HI.X.SX32 R25, R181, R195, 0x1, P5 ;  /* 0x000000c3b5197211 */ /* 0x000fe400028f0eff */
[----:B------:R-:W-:Y:S02]  /*5b00*/  ISETP.LT.AND P2, PT, R224, R22, P0 ;  /* 0x00000016e000720c */ /* 0x000fe40000741270 */
[----:B------:R-:W-:Y:S02]  /*5b10*/  LEA R78, P4, R79, R90, 0x1 ;  /* 0x0000005a4f4e7211 */ /* 0x000fe400078808ff */
[----:B------:R-:W-:-:S02]  /*5b20*/  PRMT R181, RZ, 0x7610, R181 ;  /* 0x00007610ffb57816 */ /* 0x000fc400000000b5 */
[----:B------:R-:W-:Y:S02]  /*5b30*/  LOP3.LUT R223, R193, 0x4, RZ, 0xfc, !PT ;  /* 0x00000004c1df7812 */ /* 0x000fe400078efcff */
[-C--:B------:R-:W-:Y:S02]  /*5b40*/  LEA.HI.X.SX32 R79, R79, R91.reuse, 0x1, P4 ;  /* 0x0000005b4f4f7211 */ /* 0x080fe400020f0eff */
[C---:B------:R-:W-:Y:S01]  /*5b50*/  LEA R90, P4, R168.reuse, R90, 0x1 ;  /* 0x0000005aa85a7211 */ /* 0x040fe200078808ff */
[----:B------:R0:W5:Y:S01]  /*5b60*/  @P3 LDG.E.U16 R181, desc[UR20][R24.64] ;  /* 0x0000001418b53981 */ /* 0x000162000c1e1500 */
[----:B------:R-:W-:Y:S02]  /*5b70*/  PRMT R212, RZ, 0x7610, R212 ;  /* 0x00007610ffd47816 */ /* 0x000fe400000000d4 */
[----:B------:R-:W-:Y:S02]  /*5b80*/  ISETP.LT.AND P3, PT, R223, R22, P0 ;  /* 0x00000016df00720c */ /* 0x000fe40000761270 */
[----:B------:R-:W-:Y:S01]  /*5b90*/  LEA.HI.X.SX32 R91, R168, R91, 0x1, P4 ;  /* 0x0000005ba85b7211 */ /* 0x000fe200020f0eff */
[----:B------:R-:W-:-:S04]  /*5ba0*/  @!UP1 UIADD3 UR4, UPT, UPT, -UR6, 0x100000, URZ ;  /* 0x0010000006049890 */ /* 0x000fc8000fffe1ff */
[----:B------:R-:W-:Y:S02]  /*5bb0*/  @!UP1 USHF.L.U32 UR5, UR4, 0xb, URZ ;  /* 0x0000000b04059899 */ /* 0x000fe400080006ff */
[----:B------:R-:W-:Y:S01]  /*5bc0*/  @!UP1 USHF.L.U32 UR4, UR4, 0x1, URZ ;  /* 0x0000000104049899 */ /* 0x000fe200080006ff */
[----:B------:R-:W5:Y:S01]  /*5bd0*/  @P2 LDG.E.U16 R212, desc[UR20][R166.64] ;  /* 0x00000014a6d42981 */ /* 0x000f62000c1e1500 */
[----:B------:R-:W-:Y:S02]  /*5be0*/  LEA R168, P4, R169, R170, 0x1 ;  /* 0x000000aaa9a87211 */ /* 0x000fe400078808ff */
[----:B------:R-:W-:Y:S02]  /*5bf0*/  LOP3.LUT R222, R193, 0x6, RZ, 0xfc, !PT ;  /* 0x00000006c1de7812 */ /* 0x000fe400078efcff */
[----:B------:R-:W-:Y:S02]  /*5c00*/  LEA.HI.X.SX32 R169, R169, R195, 0x1, P4 ;  /* 0x000000c3a9a97211 */ /* 0x000fe400020f0eff */
[----:B------:R-:W-:-:S02]  /*5c10*/  PRMT R200, RZ, 0x7610, R200 ;  /* 0x00007610ffc87816 */ /* 0x000fc400000000c8 */
[-C--:B------:R-:W-:Y:S01]  /*5c20*/  ISETP.LT.AND P4, PT, R222, R22.reuse, P0 ;  /* 0x00000016de00720c */ /* 0x080fe20000781270 */
[----:B------:R-:W-:Y:S01]  /*5c30*/  VOTEU.ALL UP1, P1 ;  /* 0x0000000000ff7886 */ /* 0x000fe20000820000 */
[----:B------:R-:W-:Y:S02]  /*5c40*/  ISETP.LT.AND P0, PT, R219, R22, P0 ;  /* 0x00000016db00720c */ /* 0x000fe40000701270 */
[C---:B------:R-:W-:Y:S01]  /*5c50*/  LEA R170, P5, R171.reuse, R170, 0x1 ;  /* 0x000000aaabaa7211 */ /* 0x040fe200078a08ff */
[----:B------:R-:W5:Y:S01]  /*5c60*/  @P3 LDG.E.U16 R200, desc[UR20][R168.64] ;  /* 0x00000014a8c83981 */ /* 0x000f62000c1e1500 */
[----:B------:R1:W0:Y:S01]  /*5c70*/  @!UP1 SYNCS.EXCH.64 URZ, [UR9+0xc008], UR4 ;  /* 0x00c0080409ff95b2 */ /* 0x0002220008000100 */
[----:B------:R-:W-:Y:S02]  /*5c80*/  PRMT R202, RZ, 0x7610, R202 ;  /* 0x00007610ffca7816 */ /* 0x000fe400000000ca */
[----:B------:R-:W-:Y:S01]  /*5c90*/  LEA.HI.X.SX32 R171, R171, R195, 0x1, P5 ;  /* 0x000000c3abab7211 */ /* 0x000fe200028f0eff */
[----:B--2---:R2:W-:Y:S01]  /*5ca0*/  STS.U16 [R2+UR9+0x8400], R194 ;  /* 0x008400c202007988 */ /* 0x0045e20008000409 */
[----:B------:R-:W-:-:S02]  /*5cb0*/  PRMT R193, RZ, 0x7610, R193 ;  /* 0x00007610ffc17816 */ /* 0x000fc400000000c1 */
[----:B------:R-:W-:Y:S01]  /*5cc0*/  PRMT R195, RZ, 0x7610, R195 ;  /* 0x00007610ffc37816 */ /* 0x000fe200000000c3 */
[----:B---3--:R3:W-:Y:S01]  /*5cd0*/  STS.U16 [R2+UR9+0x8800], R196 ;  /* 0x008800c402007988 */ /* 0x0087e20008000409 */
[----:B------:R-:W-:-:S03]  /*5ce0*/  PRMT R198, RZ, 0x7610, R198 ;  /* 0x00007610ffc67816 */ /* 0x000fc600000000c6 */
[----:B------:R1:W-:Y:S01]  /*5cf0*/  STS.U16 [R2+UR9+0x8000], R197 ;  /* 0x008000c502007988 */ /* 0x0003e20008000409 */
[----:B--2---:R-:W-:-:S03]  /*5d00*/  PRMT R194, RZ, 0x7610, R194 ;  /* 0x00007610ffc27816 */ /* 0x004fc600000000c2 */
[----:B------:R-:W2:Y:S01]  /*5d10*/  @P4 LDG.E.U16 R202, desc[UR20][R170.64] ;  /* 0x00000014aaca4981 */ /* 0x000ea2000c1e1500 */
[----:B---3--:R-:W-:-:S03]  /*5d20*/  PRMT R196, RZ, 0x7610, R196 ;  /* 0x00007610ffc47816 */ /* 0x008fc600000000c4 */
[----:B------:R-:W3:Y:S01]  /*5d30*/  @P0 LDG.E.U16 R193, desc[UR20][R38.64] ;  /* 0x0000001426c10981 */ /* 0x000ee2000c1e1500 */
[----:B-1----:R-:W-:Y:S02]  /*5d40*/  PRMT R197, RZ, 0x7610, R197 ;  /* 0x00007610ffc57816 */ /* 0x002fe400000000c5 */
[----:B------:R-:W-:Y:S01]  /*5d50*/  PRMT R199, RZ, 0x7610, R199 ;  /* 0x00007610ffc77816 */ /* 0x000fe200000000c7 */
[----:B------:R-:W2:Y:S01]  /*5d60*/  @P0 LDG.E.U16 R194, desc[UR20][R42.64] ;  /* 0x000000142ac20981 */ /* 0x000ea2000c1e1500 */
[----:B------:R-:W-:-:S03]  /*5d70*/  PRMT R201, RZ, 0x7610, R201 ;  /* 0x00007610ffc97816 */ /* 0x000fc600000000c9 */
        /* <DEDUP_REMOVED lines=9> */
[----:B------:R-:W-:Y:S02]  /*5e10*/  PRMT R207, RZ, 0x7610, R207 ;  /* 0x00007610ffcf7816 */ /* 0x000fe400000000cf */
[----:B0-----:R-:W-:Y:S01]  /*5e20*/  PRMT R24, RZ, 0x7610, R24 ;  /* 0x00007610ff187816 */ /* 0x001fe20000000018 */
[----:B------:R-:W2:Y:S01]  /*5e30*/  @P0 LDG.E.U16 R201, desc[UR20][R66.64] ;  /* 0x0000001442c90981 */ /* 0x000ea2000c1e1500 */
[----:B------:R-:W-:Y:S02]  /*5e40*/  PRMT R25, RZ, 0x7610, R25 ;  /* 0x00007610ff197816 */ /* 0x000fe40000000019 */
[----:B------:R-:W-:Y:S01]  /*5e50*/  PRMT R208, RZ, 0x7610, R208 ;  /* 0x00007610ffd07816 */ /* 0x000fe200000000d0 */
[----:B------:R-:W3:Y:S01]  /*5e60*/  @P0 LDG.E.U16 R203, desc[UR20][R68.64] ;  /* 0x0000001444cb0981 */ /* 0x000ee2000c1e1500 */
[----:B------:R-:W-:-:S03]  /*5e70*/  PRMT R209, RZ, 0x7610, R209 ;  /* 0x00007610ffd17816 */ /* 0x000fc600000000d1 */
[----:B------:R-:W3:Y:S04]  /*5e80*/  @P0 LDG.E.U16 R204, desc[UR20][R70.64] ;  /* 0x0000001446cc0981 */ /* 0x000ee8000c1e1500 */
[----:B------:R-:W3:Y:S04]  /*5e90*/  @P0 LDG.E.U16 R205, desc[UR20][R72.64] ;  /* 0x0000001448cd0981 */ /* 0x000ee8000c1e1500 */
[----:B------:R-:W3:Y:S04]  /*5ea0*/  @P0 LDG.E.U16 R206, desc[UR20][R74.64] ;  /* 0x000000144ace0981 */ /* 0x000ee8000c1e1500 */
[----:B------:R-:W3:Y:S04]  /*5eb0*/  @P0 LDG.E.U16 R207, desc[UR20][R76.64] ;  /* 0x000000144ccf0981 */ /* 0x000ee8000c1e1500 */
[----:B------:R-:W3:Y:S04]  /*5ec0*/  @P0 LDG.E.U16 R24, desc[UR20][R34.64] ;  /* 0x0000001422180981 */ /* 0x000ee8000c1e1500 */
[----:B------:R-:W3:Y:S04]  /*5ed0*/  @P0 LDG.E.U16 R25, desc[UR20][R32.64] ;  /* 0x0000001420190981 */ /* 0x000ee8000c1e1500 */
[----:B------:R-:W3:Y:S04]  /*5ee0*/  @P0 LDG.E.U16 R208, desc[UR20][R78.64] ;  /* 0x000000144ed00981 */ /* 0x000ee8000c1e1500 */
[----:B------:R-:W3:Y:S01]  /*5ef0*/  @P0 LDG.E.U16 R209, desc[UR20][R30.64] ;  /* 0x000000141ed10981 */ /* 0x000ee2000c1e1500 */
[----:B------:R-:W-:-:S03]  /*5f00*/  LOP3.LUT R222, R2, 0x20, RZ, 0x3c, !PT ;  /* 0x0000002002de7812 */ /* 0x000fc600078e3cff */
[----:B----4-:R0:W-:Y:S04]  /*5f10*/  STS.U16 [R2+UR9+0x8c00], R192 ;  /* 0x008c00c002007988 */ /* 0x0101e80008000409 */
[----:B-----5:R-:W-:Y:S04]  /*5f20*/  STS.U16 [R2+UR9+0x9000], R191 ;  /* 0x009000bf02007988 */ /* 0x020fe80008000409 */
[----:B------:R-:W-:Y:S04]  /*5f30*/  STS.U16 [R2+UR9+0x9400], R190 ;  /* 0x009400be02007988 */ /* 0x000fe80008000409 */
[----:B------:R-:W-:Y:S04]  /*5f40*/  STS.U16 [R2+UR9+0x9800], R189 ;  /* 0x009800bd02007988 */ /* 0x000fe80008000409 */
[----:B------:R-:W-:Y:S01]  /*5f50*/  STS.U16 [R2+UR9+0x9c00], R188 ;  /* 0x009c00bc02007988 */ /* 0x000fe20008000409 */
[----:B------:R-:W-:-:S03]  /*5f60*/  LOP3.LUT R237, R2, 0x40, RZ, 0x3c, !PT ;  /* 0x0000004002ed7812 */ /* 0x000fc600078e3cff */
[----:B------:R-:W-:Y:S04]  /*5f70*/  STS.U16 [R222+UR9+0x8d00], R180 ;  /* 0x008d00b4de007988 */ /* 0x000fe80008000409 */
[----:B------:R-:W-:Y:S04]  /*5f80*/  STS.U16 [R222+UR9+0x9100], R187 ;  /* 0x009100bbde007988 */ /* 0x000fe80008000409 */
[----:B------:R-:W-:Y:S04]  /*5f90*/  STS.U16 [R222+UR9+0x9500], R186 ;  /* 0x009500bade007988 */ /* 0x000fe80008000409 */
[----:B------:R-:W-:Y:S04]  /*5fa0*/  STS.U16 [R222+UR9+0x9900], R185 ;  /* 0x009900b9de007988 */ /* 0x000fe80008000409 */
[----:B------:R-:W-:Y:S04]  /*5fb0*/  STS.U16 [R222+UR9+0x9d00], R184 ;  /* 0x009d00b8de007988 */ /* 0x000fe80008000409 */
[----:B------:R-:W-:Y:S04]  /*5fc0*/  STS.U16 [R222+UR9+0x8500], R183 ;  /* 0x008500b7de007988 */ /* 0x000fe80008000409 */
[----:B------:R1:W-:Y:S01]  /*5fd0*/  STS.U16 [R222+UR9+0x8900], R182 ;  /* 0x008900b6de007988 */ /* 0x0003e20008000409 */
[----:B------:R-:W-:-:S02]  /*5fe0*/  LOP3.LUT R219, R2, 0x60, RZ, 0x3c, !PT ;  /* 0x0000006002db7812 */ /* 0x000fc400078e3cff */
[----:B------:R-:W-:Y:S02]  /*5ff0*/  PRMT R210, RZ, 0x7610, R210 ;  /* 0x00007610ffd27816 */ /* 0x000fe400000000d2 */
[----:B------:R-:W-:Y:S02]  /*6000*/  PRMT R211, RZ, 0x7610, R211 ;  /* 0x00007610ffd37816 */ /* 0x000fe400000000d3 */
[----:B0-----:R-:W-:Y:S02]  /*6010*/  PRMT R192, RZ, 0x7610, R192 ;  /* 0x00007610ffc07816 */ /* 0x001fe400000000c0 */
[----:B------:R-:W4:Y:S04]  /*6020*/  @P0 LDG.E.U16 R210, desc[UR20][R36.64] ;  /* 0x0000001424d20981 */ /* 0x000f28000c1e1500 */
[----:B------:R-:W5:Y:S04]  /*6030*/  @P0 LDG.E.U16 R211, desc[UR20][R40.64] ;  /* 0x0000001428d30981 */ /* 0x000f68000c1e1500 */
[----:B------:R-:W4:Y:S01]  /*6040*/  @P0 LDG.E.U16 R192, desc[UR20][R44.64] ;  /* 0x000000142cc00981 */ /* 0x000f22000c1e1500 */
[----:B-1----:R-:W-:-:S02]  /*6050*/  PRMT R182, RZ, 0x7610, R182 ;  /* 0x00007610ffb67816 */ /* 0x002fc400000000b6 */
[----:B------:R-:W-:-:S04]  /*6060*/  PRMT R183, RZ, 0x7610, R183 ;  /* 0x00007610ffb77816 */ /* 0x000fc800000000b7 */
[----:B------:R-:W4:Y:S01]  /*6070*/  @P0 LDG.E.U16 R182, desc[UR20][R160.64] ;  /* 0x00000014a0b60981 */ /* 0x000f22000c1e1500 */
[----:B------:R-:W-:-:S03]  /*6080*/  PRMT R180, RZ, 0x7610, R180 ;  /* 0x00007610ffb47816 */ /* 0x000fc600000000b4 */
[----:B------:R-:W4:Y:S01]  /*6090*/  @P0 LDG.E.U16 R183, desc[UR20][R220.64] ;  /* 0x00000014dcb70981 */ /* 0x000f22000c1e1500 */
[----:B------:R-:W-:Y:S02]  /*60a0*/  PRMT R184, RZ, 0x7610, R184 ;  /* 0x00007610ffb87816 */ /* 0x000fe400000000b8 */
[----:B------:R-:W-:Y:S01]  /*60b0*/  PRMT R185, RZ, 0x7610, R185 ;  /* 0x00007610ffb97816 */ /* 0x000fe200000000b9 */
[----:B------:R-:W4:Y:S01]  /*60c0*/  @P0 LDG.E.U16 R180, desc[UR20][R122.64] ;  /* 0x000000147ab40981 */ /* 0x000f22000c1e1500 */
[----:B------:R-:W-:Y:S02]  /*60d0*/  PRMT R186, RZ, 0x7610, R186 ;  /* 0x00007610ffba7816 */ /* 0x000fe400000000ba */
[----:B------:R-:W-:Y:S01]  /*60e0*/  PRMT R187, RZ, 0x7610, R187 ;  /* 0x00007610ffbb7816 */ /* 0x000fe200000000bb */
[----:B------:R-:W4:Y:S01]  /*60f0*/  @P0 LDG.E.U16 R184, desc[UR20][R126.64] ;  /* 0x000000147eb80981 */ /* 0x000f22000c1e1500 */
[----:B------:R-:W-:Y:S02]  /*6100*/  PRMT R188, RZ, 0x7610, R188 ;  /* 0x00007610ffbc7816 */ /* 0x000fe400000000bc */
[----:B------:R-:W-:Y:S01]  /*6110*/  PRMT R189, RZ, 0x7610, R189 ;  /* 0x00007610ffbd7816 */ /* 0x000fe200000000bd */
[----:B------:R-:W4:Y:S01]  /*6120*/  @P0 LDG.E.U16 R185, desc[UR20][R132.64] ;  /* 0x0000001484b90981 */ /* 0x000f22000c1e1500 */
[----:B------:R-:W-:-:S03]  /*6130*/  PRMT R190, RZ, 0x7610, R190 ;  /* 0x00007610ffbe7816 */ /* 0x000fc600000000be */
[----:B------:R-:W4:Y:S04]  /*6140*/  @P0 LDG.E.U16 R186, desc[UR20][R138.64] ;  /* 0x000000148aba0981 */ /* 0x000f28000c1e1500 */
[----:B------:R-:W4:Y:S04]  /*6150*/  @P0 LDG.E.U16 R187, desc[UR20][R144.64] ;  /* 0x0000001490bb0981 */ /* 0x000f28000c1e1500 */
[----:B------:R-:W4:Y:S04]  /*6160*/  @P0 LDG.E.U16 R188, desc[UR20][R150.64] ;  /* 0x0000001496bc0981 */ /* 0x000f28000c1e1500 */
[----:B------:R-:W4:Y:S01]  /*6170*/  @P0 LDG.E.U16 R189, desc[UR20][R156.64] ;  /* 0x000000149cbd0981 */ /* 0x000f22000c1e1500 */
[----:B------:R-:W-:-:S03]  /*6180*/  PRMT R191, RZ, 0x7610, R191 ;  /* 0x00007610ffbf7816 */ /* 0x000fc600000000bf */
[----:B------:R-:W4:Y:S04]  /*6190*/  @P0 LDG.E.U16 R190, desc[UR20][R162.64] ;  /* 0x00000014a2be0981 */ /* 0x000f28000c1e1500 */
[----:B------:R-:W4:Y:S04]  /*61a0*/  @P0 LDG.E.U16 R191, desc[UR20][R90.64] ;  /* 0x000000145abf0981 */ /* 0x000f28000c1e1500 */
[----:B------:R-:W-:Y:S04]  /*61b0*/  STS.U16 [R222+UR9+0x8100], R212 ;  /* 0x008100d4de007988 */ /* 0x000fe80008000409 */
        /* <DEDUP_REMOVED lines=15> */
[----:B--2---:R-:W-:Y:S04]  /*62b0*/  STS.U16 [R219+UR9+0x8300], R202 ;  /* 0x008300cadb007988 */ /* 0x004fe80008000409 */
[----:B---3--:R0:W-:Y:S04]  /*62c0*/  STS.U16 [R2+UR9+0x800], R193 ;  /* 0x000800c102007988 */ /* 0x0081e80008000409 */
[----:B------:R1:W-:Y:S04]  /*62d0*/  STS.U16 [R2+UR9+0xc00], R194 ;  /* 0x000c00c202007988 */ /* 0x0003e80008000409 */
[----:B------:R2:W-:Y:S01]  /*62e0*/  STS.U16 [R2+UR9+0x1000], R195 ;  /* 0x001000c302007988 */ /* 0x0005e20008000409 */
[----:B0-----:R-:W-:-:S03]  /*62f0*/  PRMT R193, RZ, 0x7610, R193 ;  /* 0x00007610ffc17816 */ /* 0x001fc600000000c1 */
[----:B------:R0:W-:Y:S01]  /*6300*/  STS.U16 [R2+UR9+0x1400], R196 ;  /* 0x001400c402007988 */ /* 0x0001e20008000409 */
[----:B-1----:R-:W-:-:S03]  /*6310*/  PRMT R194, RZ, 0x7610, R194 ;  /* 0x00007610ffc27816 */ /* 0x002fc600000000c2 */
[----:B------:R1:W-:Y:S01]  /*6320*/  STS.U16 [R2+UR9+0x1800], R197 ;  /* 0x001800c502007988 */ /* 0x0003e20008000409 */
[----:B--2---:R-:W-:-:S03]  /*6330*/  PRMT R195, RZ, 0x7610, R195 ;  /* 0x00007610ffc37816 */ /* 0x004fc600000000c3 */
[----:B------:R2:W-:Y:S01]  /*6340*/  STS.U16 [R2+UR9+0x1c00], R198 ;  /* 0x001c00c602007988 */ /* 0x0005e20008000409 */
[----:B0-----:R-:W-:-:S03]  /*6350*/  PRMT R196, RZ, 0x7610, R196 ;  /* 0x00007610ffc47816 */ /* 0x001fc600000000c4 */
[----:B------:R0:W-:Y:S01]  /*6360*/  STS.U16 [R2+UR9+0x2000], R199 ;  /* 0x002000c702007988 */ /* 0x0001e20008000409 */
[----:B-1----:R-:W-:-:S03]  /*6370*/  PRMT R197, RZ, 0x7610, R197 ;  /* 0x00007610ffc57816 */ /* 0x002fc600000000c5 */
[----:B------:R-:W3:Y:S01]  /*6380*/  @P0 LDG.E.U16 R193, desc[UR20][R48.64] ;  /* 0x0000001430c10981 */ /* 0x000ee2000c1e1500 */
[----:B--2---:R-:W-:-:S03]  /*6390*/  PRMT R198, RZ, 0x7610, R198 ;  /* 0x00007610ffc67816 */ /* 0x004fc600000000c6 */
[----:B------:R1:W-:Y:S01]  /*63a0*/  STS.U16 [R2+UR9+0x2400], R201 ;  /* 0x002400c902007988 */ /* 0x0003e20008000409 */
[----:B------:R-:W-:Y:S02]  /*63b0*/  PRMT R200, RZ, 0x7610, R200 ;  /* 0x00007610ffc87816 */ /* 0x000fe400000000c8 */
[----:B0-----:R-:W-:Y:S01]  /*63c0*/  PRMT R199, RZ, 0x7610, R199 ;  /* 0x00007610ffc77816 */ /* 0x001fe200000000c7 */
[----:B------:R-:W2:Y:S01]  /*63d0*/  @P0 LDG.E.U16 R194, desc[UR20][R52.64] ;  /* 0x0000001434c20981 */ /* 0x000ea2000c1e1500 */
[----:B------:R-:W-:-:S03]  /*63e0*/  PRMT R202, RZ, 0x7610, R202 ;  /* 0x00007610ffca7816 */ /* 0x000fc600000000ca */
[----:B------:R-:W2:Y:S01]  /*63f0*/  @P0 LDG.E.U16 R195, desc[UR20][R56.64] ;  /* 0x0000001438c30981 */ /* 0x000ea2000c1e1500 */
[----:B-1----:R-:W-:-:S03]  /*6400*/  PRMT R201, RZ, 0x7610, R201 ;  /* 0x00007610ffc97816 */ /* 0x002fc600000000c9 */
[----:B------:R0:W-:Y:S04]  /*6410*/  STS.U16 [R2+UR9+0x2800], R203 ;  /* 0x002800cb02007988 */ /* 0x0001e80008000409 */
[----:B------:R-:W2:Y:S04]  /*6420*/  @P0 LDG.E.U16 R196, desc[UR20][R60.64] ;  /* 0x000000143cc40981 */ /* 0x000ea8000c1e1500 */
[----:B------:R1:W-:Y:S01]  /*6430*/  STS.U16 [R2+UR9+0x2c00], R204 ;  /* 0x002c00cc02007988 */ /* 0x0003e20008000409 */
[----:B0-----:R-:W-:-:S03]  /*6440*/  PRMT R203, RZ, 0x7610, R203 ;  /* 0x00007610ffcb7816 */ /* 0x001fc600000000cb */
[----:B------:R-:W2:Y:S04]  /*6450*/  @P0 LDG.E.U16 R197, desc[UR20][R64.64] ;  /* 0x0000001440c50981 */ /* 0x000ea8000c1e1500 */
[----:B------:R0:W-:Y:S01]  /*6460*/  STS.U16 [R2+UR9+0x3000], R205 ;  /* 0x003000cd02007988 */ /* 0x0001e20008000409 */
[----:B-1----:R-:W-:-:S03]  /*6470*/  PRMT R204, RZ, 0x7610, R204 ;  /* 0x00007610ffcc7816 */ /* 0x002fc600000000cc */
[----:B------:R-:W2:Y:S04]  /*6480*/  @P0 LDG.E.U16 R198, desc[UR20][R128.64] ;  /* 0x0000001480c60981 */ /* 0x000ea8000c1e1500 */
[----:B------:R1:W-:Y:S01]  /*6490*/  STS.U16 [R2+UR9+0x3400], R206 ;  /* 0x003400ce02007988 */ /* 0x0003e20008000409 */
[----:B0-----:R-:W-:-:S03]  /*64a0*/  PRMT R205, RZ, 0x7610, R205 ;  /* 0x00007610ffcd7816 */ /* 0x001fc600000000cd */
[----:B------:R-:W2:Y:S04]  /*64b0*/  @P0 LDG.E.U16 R199, desc[UR20][R134.64] ;  /* 0x0000001486c70981 */ /* 0x000ea8000c1e1500 */
[----:B------:R0:W-:Y:S01]  /*64c0*/  STS.U16 [R2+UR9+0x3800], R207 ;  /* 0x003800cf02007988 */ /* 0x0001e20008000409 */
[----:B-1----:R-:W-:-:S03]  /*64d0*/  PRMT R206, RZ, 0x7610, R206 ;  /* 0x00007610ffce7816 */ /* 0x002fc600000000ce */
[----:B------:R-:W2:Y:S04]  /*64e0*/  @P0 LDG.E.U16 R200, desc[UR20][R140.64] ;  /* 0x000000148cc80981 */ /* 0x000ea8000c1e1500 */
[----:B------:R1:W-:Y:S01]  /*64f0*/  STS.U16 [R2+UR9], R24 ;  /* 0x0000001802007988 */ /* 0x0003e20008000409 */
[----:B0-----:R-:W-:-:S03]  /*6500*/  PRMT R207, RZ, 0x7610, R207 ;  /* 0x00007610ffcf7816 */ /* 0x001fc600000000cf */
[----:B------:R-:W-:Y:S04]  /*6510*/  STS.U16 [R2+UR9+0x400], R25 ;  /* 0x0004001902007988 */ /* 0x000fe80008000409 */
[----:B------:R0:W-:Y:S04]  /*6520*/  STS.U16 [R2+UR9+0x3c00], R208 ;  /* 0x003c00d002007988 */ /* 0x0001e80008000409 */
[----:B------:R-:W2:Y:S01]  /*6530*/  @P0 LDG.E.U16 R201, desc[UR20][R146.64] ;  /* 0x0000001492c90981 */ /* 0x000ea2000c1e1500 */
[----:B-1----:R-:W-:-:S03]  /*6540*/  PRMT R24, RZ, 0x7610, R24 ;  /* 0x00007610ff187816 */ /* 0x002fc60000000018 */
[----:B------:R1:W-:Y:S01]  /*6550*/  STS.U16 [R222+UR9+0x100], R209 ;  /* 0x000100d1de007988 */ /* 0x0003e20008000409 */
[----:B0-----:R-:W-:-:S03]  /*6560*/  PRMT R208, RZ, 0x7610, R208 ;  /* 0x00007610ffd07816 */ /* 0x001fc600000000d0 */
[----:B------:R-:W2:Y:S01]  /*6570*/  @P0 LDG.E.U16 R202, desc[UR20][R152.64] ;  /* 0x0000001498ca0981 */ /* 0x000ea2000c1e1500 */
[----:B------:R-:W-:-:S03]  /*6580*/  PRMT R25, RZ, 0x7610, R25 ;  /* 0x00007610ff197816 */ /* 0x000fc60000000019 */
[----:B------:R-:W2:Y:S01]  /*6590*/  @P0 LDG.E.U16 R203, desc[UR20][R158.64] ;  /* 0x000000149ecb0981 */ /* 0x000ea2000c1e1500 */
[----:B-1----:R-:W-:-:S03]  /*65a0*/  PRMT R209, RZ, 0x7610, R209 ;  /* 0x00007610ffd17816 */ /* 0x002fc600000000d1 */
        /* <DEDUP_REMOVED lines=28> */
[----:B------:R-:W2:Y:S04]  /*6770*/  @P0 LDG.E.U16 R181, desc[UR20][R154.64] ;  /* 0x000000149ab50981 */ /* 0x000ea8000c1e1500 */
[----:B------:R-:W2:Y:S04]  /*6780*/  @P0 LDG.E.U16 R84, desc[UR20][R94.64] ;  /* 0x000000145e540981 */ /* 0x000ea8000c1e1500 */
[----:B------:R-:W2:Y:S04]  /*6790*/  @P0 LDG.E.U16 R85, desc[UR20][R98.64] ;  /* 0x0000001462550981 */ /* 0x000ea8000c1e1500 */
[----:B------:R-:W2:Y:S04]  /*67a0*/  @P0 LDG.E.U16 R87, desc[UR20][R102.64] ;  /* 0x0000001466570981 */ /* 0x000ea8000c1e1500 */
[----:B------:R-:W2:Y:S04]  /*67b0*/  @P0 LDG.E.U16 R172, desc[UR20][R106.64] ;  /* 0x000000146aac0981 */ /* 0x000ea8000c1e1500 */
[----:B------:R-:W2:Y:S04]  /*67c0*/  @P0 LDG.E.U16 R175, desc[UR20][R110.64] ;  /* 0x000000146eaf0981 */ /* 0x000ea8000c1e1500 */
[----:B------:R-:W2:Y:S04]  /*67d0*/  @P0 LDG.E.U16 R176, desc[UR20][R114.64] ;  /* 0x0000001472b00981 */ /* 0x000ea8000c1e1500 */
[----:B------:R-:W2:Y:S04]  /*67e0*/  @P0 LDG.E.U16 R177, desc[UR20][R118.64] ;  /* 0x0000001476b10981 */ /* 0x000ea8000c1e1500 */
[----:B----4-:R-:W-:Y:S04]  /*67f0*/  STS.U16 [R222+UR9+0x500], R210 ;  /* 0x000500d2de007988 */ /* 0x010fe80008000409 */
[----:B-----5:R-:W-:Y:S04]  /*6800*/  STS.U16 [R222+UR9+0x900], R211 ;  /* 0x000900d3de007988 */ /* 0x020fe80008000409 */
[----:B------:R0:W-:Y:S01]  /*6810*/  STS.U16 [R222+UR9+0xd00], R192 ;  /* 0x000d00c0de007988 */ /* 0x0001e20008000409 */
[----:B------:R-:W-:-:S02]  /*6820*/  SHF.R.S32.HI R234, RZ, 0x1f, R213 ;  /* 0x0000001fffea7819 */ /* 0x000fc400000114d5 */
[-C--:B------:R-:W-:Y:S02]  /*6830*/  LEA R227, P2, R213, R86.reuse, 0x1 ;  /* 0x00000056d5e37211 */ /* 0x080fe400078408ff */
[----:B------:R-:W-:Y:S02]  /*6840*/  LEA R230, P3, R19, R86, 0x1 ;  /* 0x0000005613e67211 */ /* 0x000fe400078608ff */
[----:B0-----:R-:W-:-:S04]  /*6850*/  SHF.R.S32.HI R192, RZ, 0x1f, R23 ;  /* 0x0000001fffc07819 */ /* 0x001fc80000011417 */
[----:B------:R-:W-:-:S04]  /*6860*/  SHF.L.U64.HI R23, R23, 0x1, R192 ;  /* 0x0000000117177819 */ /* 0x000fc800000102c0 */
[----:B------:R-:W-:Y:S02]  /*6870*/  LEA.HI.X R234, R213, R23, R234, 0x1, P2 ;  /* 0x00000017d5ea7211 */ /* 0x000fe400010f0cea */
[----:B------:R-:W-:Y:S02]  /*6880*/  LEA R225, P2, R26, R86, 0x1 ;  /* 0x000000561ae17211 */ /* 0x000fe400078408ff */
[----:B------:R-:W-:Y:S01]  /*6890*/  ISETP.NE.U32.AND P0, PT, R214, RZ, PT ;  /* 0x000000ffd600720c */ /* 0x000fe20003f05070 */
[----:B---3--:R-:W-:Y:S04]  /*68a0*/  STS.U16 [R222+UR9+0x1100], R193 ;  /* 0x001100c1de007988 */ /* 0x008fe80008000409 */
[----:B--2---:R-:W-:Y:S04]  /*68b0*/  STS.U16 [R222+UR9+0x1500], R194 ;  /* 0x001500c2de007988 */ /* 0x004fe80008000409 */
        /* <DEDUP_REMOVED lines=15> */
[----:B------:R0:W-:Y:S04]  /*69b0*/  STS.U16 [R237+UR9+0x1600], R24 ;  /* 0x00160018ed007988 */ /* 0x0001e80008000409 */
[----:B------:R-:W-:Y:S04]  /*69c0*/  STS.U16 [R237+UR9+0x1a00], R25 ;  /* 0x001a0019ed007988 */ /* 0x000fe80008000409 */
[----:B------:R-:W-:Y:S01]  /*69d0*/  STS.U16 [R237+UR9+0x1e00], R82 ;  /* 0x001e0052ed007988 */ /* 0x000fe20008000409 */
[----:B0-----:R-:W-:-:S03]  /*69e0*/  SHF.R.S32.HI R24, RZ, 0x1f, R19 ;  /* 0x0000001fff187819 */ /* 0x001fc60000011413 */
[----:B------:R-:W-:Y:S04]  /*69f0*/  STS.U16 [R237+UR9+0x2200], R83 ;  /* 0x00220053ed007988 */ /* 0x000fe80008000409 */
[----:B------:R0:W-:Y:S01]  /*6a00*/  STS.U16 [R237+UR9+0x2600], R173 ;  /* 0x002600aded007988 */ /* 0x0001e20008000409 */
[----:B------:R-:W-:-:S03]  /*6a10*/  LEA.HI.X R235, R19, R23, R24, 0x1, P3 ;  /* 0x0000001713eb7211 */ /* 0x000fc600018f0c18 */
[----:B------:R-:W-:Y:S01]  /*6a20*/  STS.U16 [R237+UR9+0x2a00], R174 ;  /* 0x002a00aeed007988 */ /* 0x000fe20008000409 */
[----:B------:R-:W-:-:S03]  /*6a30*/  SHF.R.S32.HI R19, RZ, 0x1f, R26 ;  /* 0x0000001fff137819 */ /* 0x000fc6000001141a */
[----:B------:R-:W-:Y:S04]  /*6a40*/  STS.U16 [R237+UR9+0x2e00], R178 ;  /* 0x002e00b2ed007988 */ /* 0x000fe80008000409 */
[----:B------:R1:W-:Y:S04]  /*6a50*/  STS.U16 [R237+UR9+0x3200], R179 ;  /* 0x003200b3ed007988 */ /* 0x0003e80008000409 */
[----:B------:R-:W-:Y:S01]  /*6a60*/  STS.U16 [R237+UR9+0x3600], R181 ;  /* 0x003600b5ed007988 */ /* 0x000fe20008000409 */
[----:B------:R-:W-:-:S03]  /*6a70*/  SHF.R.S32.HI R24, RZ, 0x1f, R28 ;  /* 0x0000001fff187819 */ /* 0x000fc6000001141c */
[----:B------:R-:W-:Y:S01]  /*6a80*/  STS.U16 [R237+UR9+0x3a00], R182 ;  /* 0x003a00b6ed007988 */ /* 0x000fe20008000409 */
[----:B------:R-:W-:-:S03]  /*6a90*/  LEA R228, P3, R28, R86, 0x1 ;  /* 0x000000561ce47211 */ /* 0x000fc600078608ff */
[----:B------:R-:W-:Y:S01]  /*6aa0*/  STS.U16 [R237+UR9+0x3e00], R183 ;  /* 0x003e00b7ed007988 */ /* 0x000fe20008000409 */
[----:B------:R-:W-:-:S03]  /*6ab0*/  LEA.HI.X R232, R26, R23, R19, 0x1, P2 ;  /* 0x000000171ae87211 */ /* 0x000fc600010f0c13 */
[----:B------:R-:W-:Y:S01]  /*6ac0*/  STS.U16 [R219+UR9+0x300], R84 ;  /* 0x00030054db007988 */ /* 0x000fe20008000409 */
[----:B------:R-:W-:Y:S02]  /*6ad0*/  SHF.R.S32.HI R19, RZ, 0x1f, R29 ;  /* 0x0000001fff137819 */ /* 0x000fe4000001141d */
[----:B0-----:R-:W-:Y:S01]  /*6ae0*/  LEA R173, P2, R29, R86, 0x1 ;  /* 0x000000561dad7211 */ /* 0x001fe200078408ff */
[----:B------:R0:W-:Y:S01]  /*6af0*/  STS.U16 [R219+UR9+0x700], R85 ;  /* 0x00070055db007988 */ /* 0x0001e20008000409 */
[----:B------:R-:W-:-:S03]  /*6b00*/  LEA.HI.X R233, R28, R23, R24, 0x1, P3 ;  /* 0x000000171ce97211 */ /* 0x000fc600018f0c18 */
        /* <DEDUP_REMOVED lines=8> */
[----:B-1----:R-:W-:Y:S01]  /*6b90*/  LEA R179, P2, R27, R86, 0x1 ;  /* 0x000000561bb37211 */ /* 0x002fe200078408ff */
[----:B------:R-:W-:Y:S01]  /*6ba0*/  STS.U16 [R219+UR9+0x1b00], R177 ;  /* 0x001b00b1db007988 */ /* 0x000fe20008000409 */
[----:B------:R-:W-:-:S03]  /*6bb0*/  LEA.HI.X R229, R81, R23, R24, 0x1, P3 ;  /* 0x0000001751e57211 */ /* 0x000fc600018f0c18 */
[----:B------:R-:W-:Y:S01]  /*6bc0*/  STS.U16 [R219+UR9+0x1f00], R180 ;  /* 0x001f00b4db007988 */ /* 0x000fe20008000409 */
[----:B------:R-:W-:-:S03]  /*6bd0*/  SHF.R.S32.HI R24, RZ, 0x1f, R80 ;  /* 0x0000001fff187819 */ /* 0x000fc60000011450 */
[----:B------:R-:W-:Y:S01]  /*6be0*/  STS.U16 [R219+UR9+0x2300], R184 ;  /* 0x002300b8db007988 */ /* 0x000fe20008000409 */
[----:B------:R-:W-:Y:S01]  /*6bf0*/  LEA R224, P3, R80, R86, 0x1 ;  /* 0x0000005650e07211 */ /* 0x000fe200078608ff */
[-C--:B0-----:R-:W-:Y:S02]  /*6c00*/  IMAD R85, R217, R20.reuse, RZ ;  /* 0x00000014d9557224 */ /* 0x081fe400078e02ff */
[----:B------:R-:W-:Y:S01]  /*6c10*/  STS.U16 [R219+UR9+0x2700], R185 ;  /* 0x002700b9db007988 */ /* 0x000fe20008000409 */
[-C--:B------:R-:W-:Y:S01]  /*6c20*/  LEA.HI.X R223, R27, R23.reuse, R19, 0x1, P2 ;  /* 0x000000171bdf7211 */ /* 0x080fe200010f0c13 */
[----:B------:R-:W-:Y:S02]  /*6c30*/  IMAD R27, R218, R20, RZ ;  /* 0x00000014da1b7224 */ /* 0x000fe400078e02ff */
[----:B------:R-:W-:Y:S04]  /*6c40*/  STS.U16 [R219+UR9+0x2b00], R186 ;  /* 0x002b00badb007988 */ /* 0x000fe80008000409 */
[----:B------:R-:W-:Y:S01]  /*6c50*/  STS.U16 [R219+UR9+0x2f00], R187 ;  /* 0x002f00bbdb007988 */ /* 0x000fe20008000409 */
[----:B------:R-:W-:-:S03]  /*6c60*/  LEA.HI.X R222, R80, R23, R24, 0x1, P3 ;  /* 0x0000001750de7211 */ /* 0x000fc600018f0c18 */
[----:B------:R0:W-:Y:S01]  /*6c70*/  STS.U16 [R219+UR9+0x3300], R188 ;  /* 0x003300bcdb007988 */ /* 0x0001e20008000409 */
[----:B------:R-:W-:-:S03]  /*6c80*/  IMAD R24, R215, R20, RZ ;  /* 0x00000014d7187224 */ /* 0x000fc600078e02ff */
[----:B------:R-:W-:Y:S01]  /*6c90*/  STS.U16 [R219+UR9+0x3700], R189 ;  /* 0x003700bddb007988 */ /* 0x000fe20008000409 */
[----:B------:R-:W-:-:S03]  /*6ca0*/  IMAD R84, R216, R20, RZ ;  /* 0x00000014d8547224 */ /* 0x000fc600078e02ff */
[----:B------:R1:W-:Y:S01]  /*6cb0*/  STS.U16 [R219+UR9+0x3b00], R190 ;  /* 0x003b00bedb007988 */ /* 0x0003e20008000409 */
[C---:B0-----:R-:W-:Y:S02]  /*6cc0*/  IMAD.SHL.U32 R188, R27.reuse, 0x2, RZ ;  /* 0x000000021bbc7824 */ /* 0x041fe400078e00ff */
[----:B------:R-:W-:-:S04]  /*6cd0*/  IMAD.HI R27, R27, 0x2, RZ ;  /* 0x000000021b1b7827 */ /* 0x000fc800078e02ff */
[C---:B-1----:R-:W-:Y:S02]  /*6ce0*/  IMAD.SHL.U32 R190, R85.reuse, 0x2, RZ ;  /* 0x0000000255be7824 */ /* 0x042fe400078e00ff */
[----:B------:R-:W-:Y:S01]  /*6cf0*/  IMAD.HI R85, R85, 0x2, RZ ;  /* 0x0000000255557827 */ /* 0x000fe200078e02ff */
[--C-:B------:R-:W-:Y:S02]  /*6d00*/  IADD3 R188, P4, P5, R188, UR16, R86.reuse ;  /* 0x00000010bcbc7c10 */ /* 0x100fe4000fd9e056 */
[--C-:B------:R-:W-:Y:S01]  /*6d10*/  IADD3 R190, P2, P3, R190, UR16, R86.reuse ;  /* 0x00000010bebe7c10 */ /* 0x100fe2000fb5e056 */
[----:B------:R-:W-:Y:S02]  /*6d20*/  IMAD.SHL.U32 R194, R24, 0x2, RZ ;  /* 0x0000000218c27824 */ /* 0x000fe400078e00ff */
[-C--:B------:R-:W-:Y:S02]  /*6d30*/  IMAD R83, R4, R20.reuse, RZ ;  /* 0x0000001404537224 */ /* 0x080fe400078e02ff */
[----:B------:R-:W-:Y:S01]  /*6d40*/  IMAD.SHL.U32 R192, R84, 0x2, RZ ;  /* 0x0000000254c07824 */ /* 0x000fe200078e00ff */
[----:B------:R0:W-:Y:S01]  /*6d50*/  STS.U16 [R219+UR9+0x3f00], R191 ;  /* 0x003f00bfdb007988 */ /* 0x0001e20008000409 */
[----:B------:R-:W-:Y:S01]  /*6d60*/  IMAD R80, R3, R20, RZ ;  /* 0x0000001403507224 */ /* 0x000fe200078e02ff */
[--C-:B------:R-:W-:Y:S01]  /*6d70*/  IADD3.X R189, PT, PT, R27, UR17, R23.reuse, P4, P5 ;  /* 0x000000111bbd7c10 */ /* 0x100fe2000a7ea417 */
[----:B------:R-:W-:Y:S01]  /*6d80*/  IMAD.HI R24, R24, 0x2, RZ ;  /* 0x0000000218187827 */ /* 0x000fe200078e02ff */
[----:B------:R-:W-:Y:S01]  /*6d90*/  IADD3 R192, P4, P5, R192, UR16, R86 ;  /* 0x00000010c0c07c10 */ /* 0x000fe2000fd9e056 */
[----:B------:R1:W-:Y:S06]  /*6da0*/  MEMBAR.ALL.CTA ;  /* 0x0000000000007992 */ /* 0x0003ec0000008000 */
[----:B-1----:R-:W1:Y:S01]  /*6db0*/  FENCE.VIEW.ASYNC.S ;  /* 0x00000000000073c6 */ /* 0x002e620000000000 */
[----:B------:R-:W-:Y:S01]  /*6dc0*/  IMAD.HI R84, R84, 0x2, RZ ;  /* 0x0000000254547827 */ /* 0x000fe200078e02ff */
[----:B0-----:R-:W-:-:S03]  /*6dd0*/  IADD3.X R191, PT, PT, R85, UR17, R23, P2, P3 ;  /* 0x0000001155bf7c10 */ /* 0x001fc600097e6417 */
[----:B------:R-:W-:Y:S01]  /*6de0*/  IMAD.SHL.U32 R198, R83, 0x2, RZ ;  /* 0x0000000253c67824 */ /* 0x000fe200078e00ff */
[--C-:B------:R-:W-:Y:S01]  /*6df0*/  IADD3 R194, P2, P3, R194, UR16, R86.reuse ;  /* 0x00000010c2c27c10 */ /* 0x100fe2000fb5e056 */
[-C--:B------:R-:W-:Y:S02]  /*6e00*/  IMAD R82, R15, R20.reuse, RZ ;  /* 0x000000140f527224 */ /* 0x080fe400078e02ff */
[----:B------:R-:W-:Y:S02]  /*6e10*/  IMAD.SHL.U32 R196, R80, 0x2, RZ ;  /* 0x0000000250c47824 */ /* 0x000fe400078e00ff */
[----:B------:R-:W-:Y:S01]  /*6e20*/  IMAD R19, R11, R20, RZ ;  /* 0x000000140b137224 */ /* 0x000fe200078e02ff */
[--C-:B------:R-:W-:Y:S01]  /*6e30*/  IADD3.X R195, PT, PT, R24, UR17, R23.reuse, P2, P3 ;  /* 0x0000001118c37c10 */ /* 0x100fe200097e6417 */
[----:B------:R-:W-:Y:S01]  /*6e40*/  IMAD.HI R83, R83, 0x2, RZ ;  /* 0x0000000253537827 */ /* 0x000fe200078e02ff */
[----:B------:R-:W-:Y:S02]  /*6e50*/  IADD3.X R193, PT, PT, R84, UR17, R23, P4, P5 ;  /* 0x0000001154c17c10 */ /* 0x000fe4000a7ea417 */
[--C-:B------:R-:W-:Y:S01]  /*6e60*/  IADD3 R198, P2, P3, R198, UR16, R86.reuse ;  /* 0x00000010c6c67c10 */ /* 0x100fe2000fb5e056 */
[----:B------:R-:W-:Y:S01]  /*6e70*/  IMAD.HI R80, R80, 0x2, RZ ;  /* 0x0000000250507827 */ /* 0x000fe200078e02ff */
[----:B------:R-:W-:-:S03]  /*6e80*/  IADD3 R196, P4, P5, R196, UR16, R86 ;  /* 0x00000010c4c47c10 */ /* 0x000fc6000fd9e056 */
[----:B------:R-:W-:Y:S02]  /*6e90*/  IMAD.SHL.U32 R202, R82, 0x2, RZ ;  /* 0x0000000252ca7824 */ /* 0x000fe400078e00ff */
        /* <DEDUP_REMOVED lines=10> */
[----:B------:R-:W-:Y:S02]  /*6f40*/  IMAD.SHL.U32 R204, R81, 0x2, RZ ;  /* 0x0000000251cc7824 */ /* 0x000fe400078e00ff */
[-C--:B------:R-:W-:Y:S02]  /*6f50*/  IMAD R28, R16, R20.reuse, RZ ;  /* 0x00000014101c7224 */ /* 0x080fe400078e02ff */
        /* <DEDUP_REMOVED lines=28> */
[----:B------:R-:W-:Y:S01]  /*7120*/  IMAD.SHL.U32 R80, R24, 0x2, RZ ;  /* 0x0000000218507824 */ /* 0x000fe200078e00ff */
[--C-:B------:R-:W-:Y:S01]  /*7130*/  IADD3.X R215, PT, PT, R27, UR17, R23.reuse, P2, P3 ;  /* 0x000000111bd77c10 */ /* 0x100fe200097e6417 */
[----:B------:R-:W-:Y:S01]  /*7140*/  IMAD.HI R19, R19, 0x2, RZ ;  /* 0x0000000213137827 */ /* 0x000fe200078e02ff */
[----:B------:R-:W-:Y:S02]  /*7150*/  IADD3.X R213, PT, PT, R25, UR17, R23, P5, P4 ;  /* 0x0000001119d57c10 */ /* 0x000fe4000afe8417 */
[--C-:B------:R-:W-:Y:S01]  /*7160*/  IADD3 R82, P2, P3, R82, UR16, R86.reuse ;  /* 0x0000001052527c10 */ /* 0x100fe2000fb5e056 */
[----:B------:R-:W-:Y:S01]  /*7170*/  IMAD.HI R24, R24, 0x2, RZ ;  /* 0x0000000218187827 */ /* 0x000fe200078e02ff */
[----:B------:R-:W-:-:S03]  /*7180*/  IADD3 R80, P5, P4, R80, UR16, R86 ;  /* 0x0000001050507c10 */ /* 0x000fc6000fcbe056 */
[-C--:B------:R-:W-:Y:S02]  /*7190*/  IMAD R26, R7, R20.reuse, RZ ;  /* 0x00000014071a7224 */ /* 0x080fe400078e02ff */
[-C--:B------:R-:W-:Y:S01]  /*71a0*/  IMAD R25, R10, R20.reuse, RZ ;  /* 0x000000140a197224 */ /* 0x080fe200078e02ff */
[--C-:B------:R-:W-:Y:S01]  /*71b0*/  IADD3.X R83, PT, PT, R19, UR17, R23.reuse, P2, P3 ;  /* 0x0000001113537c10 */ /* 0x100fe200097e6417 */
[----:B------:R-:W-:Y:S01]  /*71c0*/  IMAD.SHL.U32 R216, R26, 0x2, RZ ;  /* 0x000000021ad87824 */ /* 0x000fe200078e00ff */
[----:B------:R-:W-:Y:S01]  /*71d0*/  IADD3.X R81, PT, PT, R24, UR17, R23, P5, P4 ;  /* 0x0000001118517c10 */ /* 0x000fe2000afe8417 */
[----:B------:R-:W-:Y:S02]  /*71e0*/  IMAD.SHL.U32 R218, R25, 0x2, RZ ;  /* 0x0000000219da7824 */ /* 0x000fe400078e00ff */
[-C--:B------:R-:W-:Y:S02]  /*71f0*/  IMAD R19, R14, R20.reuse, RZ ;  /* 0x000000140e137224 */ /* 0x080fe400078e02ff */
[----:B------:R-:W-:Y:S01]  /*7200*/  IMAD R24, R18, R20, RZ ;  /* 0x0000001412187224 */ /* 0x000fe200078e02ff */
[--C-:B------:R-:W-:Y:S01]  /*7210*/  IADD3 R216, P5, P4, R216, UR16, R86.reuse ;  /* 0x00000010d8d87c10 */ /* 0x100fe2000fcbe056 */
[----:B------:R-:W-:Y:S01]  /*7220*/  IMAD.HI R26, R26, 0x2, RZ ;  /* 0x000000021a1a7827 */ /* 0x000fe200078e02ff */
[----:B------:R-:W-:-:S03]  /*7230*/  IADD3 R218, P2, P3, R218, UR16, R86 ;  /* 0x00000010dada7c10 */ /* 0x000fc6000fb5e056 */
[----:B------:R-:W-:-:S04]  /*7240*/  IMAD.HI R25, R25, 0x2, RZ ;  /* 0x0000000219197827 */ /* 0x000fc800078e02ff */
[----:B------:R-:W-:Y:S02]  /*7250*/  IMAD.SHL.U32 R84, R19, 0x2, RZ ;  /* 0x0000000213547824 */ /* 0x000fe400078e00ff */
[----:B------:R-:W-:Y:S01]  /*7260*/  IMAD.SHL.U32 R87, R24, 0x2, RZ ;  /* 0x0000000218577824 */ /* 0x000fe200078e00ff */
[--C-:B------:R-:W-:Y:S01]  /*7270*/  IADD3.X R217, PT, PT, R26, UR17, R23.reuse, P5, P4 ;  /* 0x000000111ad97c10 */ /* 0x100fe2000afe8417 */
[----:B------:R-:W-:Y:S01]  /*7280*/  IMAD.HI R24, R24, 0x2, RZ ;  /* 0x0000000218187827 */ /* 0x000fe200078e02ff */
[----:B-1----:R-:W-:Y:S01]  /*7290*/  BAR.SYNC.DEFER_BLOCKING 0x0 ;  /* 0x0000000000007b1d */ /* 0x002fe20000010000 */
[--C-:B------:R-:W-:Y:S02]  /*72a0*/  IADD3 R84, P5, P4, R84, UR16, R86.reuse ;  /* 0x0000001054547c10 */ /* 0x100fe4000fcbe056 */
[----:B------:R-:W-:Y:S02]  /*72b0*/  IADD3.X R219, PT, PT, R25, UR17, R23, P2, P3 ;  /* 0x0000001119db7c10 */ /* 0x000fe400097e6417 */
[----:B------:R-:W-:-:S04]  /*72c0*/  IADD3 R86, P2, P3, R87, UR16, R86 ;  /* 0x0000001057567c10 */ /* 0x000fc8000fb5e056 */
[--C-:B------:R-:W-:Y:S02]  /*72d0*/  IADD3.X R87, PT, PT, R24, UR17, R23.reuse, P2, P3 ;  /* 0x0000001118577c10 */ /* 0x100fe400097e6417 */
[----:B------:R-:W-:Y:S01]  /*72e0*/  ISETP.LT.OR P2, PT, R236, 0x40, P0 ;  /* 0x00000040ec00780c */ /* 0x000fe20000741670 */
[----:B------:R-:W-:Y:S01]  /*72f0*/  IMAD.HI R19, R19, 0x2, RZ ;  /* 0x0000000213137827 */ /* 0x000fe200078e02ff */
[----:B------:R-:W-:Y:S02]  /*7300*/  UIADD3 UR5, UPT, UPT, UR9, 0x4000, URZ ;  /* 0x0000400009057890 */ /* 0x000fe4000fffe0ff */
[----:B------:R-:W-:Y:S02]  /*7310*/  UIADD3 UR4, UPT, UPT, UR9, 0xa000, URZ ;  /* 0x0000a00009047890 */ /* 0x000fe4000fffe0ff */
[----:B------:R-:W-:Y:S01]  /*7320*/  IADD3.X R85, PT, PT, R19, UR17, R23, P5, P4 ;  /* 0x0000001113557c10 */ /* 0x000fe2000afe8417 */
[----:B------:R-:W-:Y:S02]  /*7330*/  USHF.R.U32.HI UR19, URZ, 0x4, UR5 ;  /* 0x00000004ff137899 */ /* 0x000fe40008011605 */
[----:B------:R-:W-:Y:S01]  /*7340*/  USHF.R.U32.HI UR18, URZ, 0x4, UR4 ;  /* 0x00000004ff127899 */ /* 0x000fe20008011604 */
[----:B------:R-:W-:Y:S01]  /*7350*/  UMOV UR6, URZ ;  /* 0x000000ff00067c82 */ /* 0x000fe20008000000 */
[----:B------:R-:W-:-:S02]  /*7360*/  UMOV UR7, URZ ;  /* 0x000000ff00077c82 */ /* 0x000fc40008000000 */
[----:B------:R-:W-:Y:S08]  /*7370*/  @P2 BRA `(.L_x_6) ;  /* 0x0000000000842947 */ /* 0x000ff00003800000 */
[----:B------:R-:W-:Y:S02]  /*7380*/  UIADD3 UR4, UPT, UPT, UR9, 0x8000, URZ ;  /* 0x0000800009047890 */ /* 0x000fe4000fffe0ff */
[----:B------:R-:W-:Y:S02]  /*7390*/  USHF.R.U32.HI UR14, URZ, 0x4, UR9 ;  /* 0x00000004ff0e7899 */ /* 0x000fe40008011609 */
[----:B------:R-:W-:Y:S02]  /*73a0*/  USHF.R.U32.HI UR4, URZ, 0x4, UR4 ;  /* 0x00000004ff047899 */ /* 0x000fe40008011604 */
[----:B------:R-:W-:Y:S02]  /*73b0*/  USGXT.U32 UR14, UR14, 0xe ;  /* 0x0000000e0e0e789a */ /* 0x000fe40008000000 */
[----:B------:R-:W-:Y:S02]  /*73c0*/  USGXT.U32 UR12, UR4, 0xe ;  /* 0x0000000e040c789a */ /* 0x000fe40008000000 */
[----:B------:R-:W-:-:S02]  /*73d0*/  UIADD3 UR30, UP2, UPT, UR14, 0x2, URZ ;  /* 0x000000020e1e7890 */ /* 0x000fc4000ff5e0ff */
[----:B------:R-:W-:Y:S01]  /*73e0*/  UIADD3 UR32, UP1, UPT, UR12, 0x80, URZ ;  /* 0x000000800c207890 */ /* 0x000fe2000ff3e0ff */
[----:B------:R-:W-:Y:S01]  /*73f0*/  UMOV UR4, URZ ;  /* 0x000000ff00047c82 */ /* 0x000fe20008000000 */
[----:B------:R-:W-:Y:S01]  /*7400*/  UMOV UR34, 0x0 ;  /* 0x0000000000227882 */ /* 0x000fe20000000000 */
[----:B------:R-:W-:Y:S02]  /*7410*/  UIADD3.X UR31, UPT, UPT, UR4, 0x40004040, URZ, UP2, !UPT ;  /* 0x40004040041f7890 */ /* 0x000fe400097fe4ff */
[----:B------:R-:W-:Y:S02]  /*7420*/  UIADD3.X UR33, UPT, UPT, UR4, 0x40004040, URZ, UP1, !UPT ;  /* 0x4000404004217890 */ /* 0x000fe40008ffe4ff */
[----:B------:R-:W-:Y:S02]  /*7430*/  UIADD3.64 UR24, UPT, UPT, UR30, 0x2, URZ ;  /* 0x000000021e187897 */ /* 0x000fe4000fffe0ff */
[----:B------:R-:W-:Y:S02]  /*7440*/  UIADD3.64 UR22, UPT, UPT, UR32, 0x80, URZ ;  /* 0x0000008020167897 */ /* 0x000fe4000fffe0ff */
[----:B------:R-:W-:-:S02]  /*7450*/  UIADD3.64 UR28, UPT, UPT, UR30, 0x4, URZ ;  /* 0x000000041e1c7897 */ /* 0x000fc4000fffe0ff */
[----:B------:R-:W-:Y:S01]  /*7460*/  UIADD3.64 UR26, UPT, UPT, UR32, 0x100, URZ ;  /* 0x00000100201a7897 */ /* 0x000fe2000fffe0ff */
[----:B------:R-:W-:Y:S01]  /*7470*/  UMOV UR35, 0x4208010 ;  /* 0x0420801000237882 */ /* 0x000fe20000000000 */
[----:B------:R-:W-:Y:S01]  /*7480*/  UMOV UR15, 0x40004040 ;  /* 0x40004040000f7882 */ /* 0x000fe20000000000 */
[----:B------:R-:W-:Y:S01]  /*7490*/  UMOV UR13, 0x40004040 ;  /* 0x40004040000d7882 */ /* 0x000fe20000000000 */
[----:B------:R-:W-:Y:S01]  /*74a0*/  UMOV UR36, 0x0 ;  /* 0x0000000000247882 */ /* 0x000fe20000000000 */
[----:B------:R-:W-:Y:S01]  /*74b0*/  UMOV UR37, 0x4208010 ;  /* 0x0420801000257882 */ /* 0x000fe20000000000 */
[----:B------:R-:W-:Y:S01]  /*74c0*/  UMOV UR38, 0x0 ;  /* 0x0000000000267882 */ /* 0x000fe20000000000 */
[----:B------:R-:W-:Y:S01]  /*74d0*/  UMOV UR39, 0x4208010 ;  /* 0x0420801000277882 */ /* 0x000fe20000000000 */
[----:B------:R-:W-:Y:S01]  /*74e0*/  UMOV UR4, UR11 ;  /* 0x0000000b00047c82 */ /* 0x000fe20008000000 */
[----:B------:R-:W-:Y:S01]  /*74f0*/  UMOV UR5, URZ ;  /* 0x000000ff00057c82 */ /* 0x000fe20008000000 */
[----:B------:R0:W-:Y:S01]  /*7500*/  UTCHMMA gdesc[UR12], gdesc[UR14], tmem[UR8], tmem[UR34], idesc[UR35], !UPT ;  /* 0x00ff220e0c0075ea */ /* 0x0001e2000f800008 */
[----:B------:R-:W-:Y:S01]  /*7510*/  UMOV UR40, 0x0 ;  /* 0x0000000000287882 */ /* 0x000fe20000000000 */
[----:B------:R-:W-:Y:S01]  /*7520*/  UMOV UR41, 0x4208010 ;  /* 0x0420801000297882 */ /* 0x000fe20000000000 */
[----:B------:R0:W-:Y:S01]  /*7530*/  UTCHMMA gdesc[UR32], gdesc[UR30], tmem[UR8], tmem[UR36], idesc[UR37], UPT ;  /* 0x00ff241e200075ea */ /* 0x0001e2000b800008 */
[----:B------:R-:W-:Y:S01]  /*7540*/  UMOV UR4, UR4 ;  /* 0x0000000400047c82 */ /* 0x000fe20008000000 */
[----:B------:R0:W-:Y:S01]  /*7550*/  UTCHMMA gdesc[UR22], gdesc[UR24], tmem[UR8], tmem[UR38], idesc[UR39], UPT ;  /* 0x00ff2618160075ea */ /* 0x0001e2000b800008 */
[----:B------:R0:W-:Y:S01]  /*7560*/  UTCHMMA gdesc[UR26], gdesc[UR28], tmem[UR8], tmem[UR40], idesc[UR41], UPT ;  /* 0x00ff281c1a0075ea */ /* 0x0001e2000b800008 */
[----:B------:R0:W-:Y:S01]  /*7570*/  UTCBAR [UR4], URZ ;  /* 0x000000ff040073e9 */ /* 0x0001e200080000ff */
[----:B------:R-:W-:Y:S01]  /*7580*/  NOP ;  /* 0x0000000000007918 */ /* 0x000fe20000000000 */
.L_x_6:
[----:B------:R-:W-:Y:S01]  /*7590*/  SHF.R.S32.HI R19, RZ, 0x1f, R236 ;  /* 0x0000001fff137819 */ /* 0x000fe200000114ec */
[----:B0-----:R-:W-:Y:S01]  /*75a0*/  USGXT.U32 UR14, UR19, 0xe ;  /* 0x0000000e130e789a */ /* 0x001fe20008000000 */
[----:B------:R-:W-:Y:S01]  /*75b0*/  IADD3 R174, P6, PT, R230, UR16, RZ ;  /* 0x00000010e6ae7c10 */ /* 0x000fe2000ffde0ff */
[----:B------:R-:W-:Y:S01]  /*75c0*/  USGXT.U32 UR12, UR18, 0xe ;  /* 0x0000000e120c789a */ /* 0x000fe20008000000 */
[----:B------:R-:W-:Y:S01]  /*75d0*/  LEA.HI R19, R19, R236, RZ, 0x6 ;  /* 0x000000ec13137211 */ /* 0x000fe200078f30ff */
[----:B------:R-:W-:Y:S01]  /*75e0*/  UIADD3 UR30, UP2, UPT, UR14, 0x2, URZ ;  /* 0x000000020e1e7890 */ /* 0x000fe2000ff5e0ff */
[----:B------:R-:W-:Y:S01]  /*75f0*/  IADD3 R178, P2, PT, R228, UR16, RZ ;  /* 0x00000010e4b27c10 */ /* 0x000fe2000ff5e0ff */
[----:B------:R-:W-:Y:S01]  /*7600*/  UIADD3 UR32, UP1, UPT, UR12, 0x80, URZ ;  /* 0x000000800c207890 */ /* 0x000fe2000ff3e0ff */
[----:B------:R-:W-:Y:S01]  /*7610*/  SHF.R.S32.HI R19, RZ, 0x6, R19 ;  /* 0x00000006ff137819 */ /* 0x000fe20000011413 */
[----:B------:R-:W-:Y:S01]  /*7620*/  UIADD3.X UR31, UPT, UPT, UR7, 0x40004040, URZ, UP2, !UPT ;  /* 0x40004040071f7890 */ /* 0x000fe200097fe4ff */
[----:B------:R-:W-:Y:S01]  /*7630*/  IADD3.X R175, PT, PT, R235, UR17, RZ, P6, !PT ;  /* 0x00000011ebaf7c10 */ /* 0x000fe2000b7fe4ff */
[----:B------:R-:W-:Y:S01]  /*7640*/  UIADD3.X UR33, UPT, UPT, UR6, 0x40004040, URZ, UP1, !UPT ;  /* 0x4000404006217890 */ /* 0x000fe20008ffe4ff */
[----:B------:R-:W-:Y:S01]  /*7650*/  VIMNMX R23, PT, PT, R19, 0x1, !PT ;  /* 0x0000000113177848 */ /* 0x000fe20007fe0100 */
[----:B------:R-:W-:Y:S01]  /*7660*/  IMAD.SHL.U32 R19, R21, 0x40, RZ ;  /* 0x0000004015137824 */ /* 0x000fe200078e00ff */
[----:B------:R-:W-:Y:S01]  /*7670*/  IADD3 R184, P6, PT, R179, UR16, RZ ;  /* 0x00000010b3b87c10 */ /* 0x000fe2000ffde0ff */
[----:B------:R-:W-:Y:S01]  /*7680*/  UMOV UR4, URZ ;  /* 0x000000ff00047c82 */ /* 0x000fe20008000000 */
[----:B------:R-:W-:Y:S01]  /*7690*/  IADD3.X R179, PT, PT, R233, UR17, RZ, P2, !PT ;  /* 0x00000011e9b37c10 */ /* 0x000fe200097fe4ff */
[----:B------:R-:W-:Y:S01]  /*76a0*/  VIADD R21, R23, 0xffffffff ;  /* 0xffffffff17157836 */ /* 0x000fe20000000000 */
[----:B------:R-:W-:Y:S01]  /*76b0*/  IADD3 R172, P3, PT, R227, UR16, RZ ;  /* 0x00000010e3ac7c10 */ /* 0x000fe2000ff7e0ff */
[----:B------:R-:W-:Y:S01]  /*76c0*/  IMAD.SHL.U32 R20, R20, 0x40, RZ ;  /* 0x0000004014147824 */ /* 0x000fe200078e00ff */
[----:B------:R-:W-:-:S02]  /*76d0*/  IADD3 R176, P5, PT, R225, UR16, RZ ;  /* 0x00000010e1b07c10 */ /* 0x000fc4000ffbe0ff */
[----:B------:R-:W-:Y:S02]  /*76e0*/  ISETP.NE.U32.AND P2, PT, R21, RZ, PT ;  /* 0x000000ff1500720c */ /* 0x000fe40003f45070 */
[----:B------:R-:W-:Y:S02]  /*76f0*/  IADD3 R180, P4, PT, R173, UR16, RZ ;  /* 0x00000010adb47c10 */ /* 0x000fe4000ff9e0ff */
[----:B------:R-:W-:Y:S02]  /*7700*/  IADD3.X R173, PT, PT, R234, UR17, RZ, P3, !PT ;  /* 0x00000011eaad7c10 */ /* 0x000fe40009ffe4ff */
[----:B------:R-:W-:Y:S02]  /*7710*/  IADD3.X R177, PT, PT, R232, UR17, RZ, P5, !PT ;  /* 0x00000011e8b17c10 */ /* 0x000fe4000affe4ff */
[----:B------:R-:W-:Y:S02]  /*7720*/  IADD3 R182, P3, PT, R226, UR16, RZ ;  /* 0x00000010e2b67c10 */ /* 0x000fe4000ff7e0ff */
[----:B------:R-:W-:-:S02]  /*7730*/  IADD3 R186, P5, PT, R224, UR16, RZ ;  /* 0x00000010e0ba7c10 */ /* 0x000fc4000ffbe0ff */
[----:B------:R-:W-:Y:S02]  /*7740*/  IADD3.X R181, PT, PT, R231, UR17, RZ, P4, !PT ;  /* 0x00000011e7b57c10 */ /* 0x000fe4000a7fe4ff */
[----:B------:R-:W-:Y:S02]  /*7750*/  IADD3.X R183, PT, PT, R229, UR17, RZ, P3, !PT ;  /* 0x00000011e5b77c10 */ /* 0x000fe40009ffe4ff */
[----:B------:R-:W-:Y:S02]  /*7760*/  IADD3.X R185, PT, PT, R223, UR17, RZ, P6, !PT ;  /* 0x00000011dfb97c10 */ /* 0x000fe4000b7fe4ff */
[----:B------:R-:W-:Y:S01]  /*7770*/  IADD3.X R187, PT, PT, R222, UR17, RZ, P5, !PT ;  /* 0x00000011debb7c10 */ /* 0x000fe2000affe4ff */
[----:B------:R-:W-:Y:S06]  /*7780*/  @!P2 BRA `(.L_x_7) ;  /* 0x000000200054a947 */ /* 0x000fec0003800000 */
[----:B------:R-:W-:Y:S01]  /*7790*/  VIADD R22, R22, 0xffffffc0 ;  /* 0xffffffc016167836 */ /* 0x000fe20000000000 */
[----:B------:R-:W-:Y:S02]  /*77a0*/  UIADD3.64 UR22, UPT, UPT, UR32, 0x80, URZ ;  /* 0x0000008020167897 */ /* 0x000fe4000fffe0ff */
[----:B------:R-:W-:Y:S02]  /*77b0*/  UIADD3.64 UR24, UPT, UPT, UR30, 0x2, URZ ;  /* 0x000000021e187897 */ /* 0x000fe4000fffe0ff */
[----:B------:R-:W-:Y:S01]  /*77c0*/  R2UR UR19, R22 ;  /* 0x00000000161372ca */ /* 0x000fe200000e0000 */
[----:B------:R-:W-:Y:S02]  /*77d0*/  UIADD3.64 UR26, UPT, UPT, UR32, 0x100, URZ ;  /* 0x00000100201a7897 */ /* 0x000fe4000fffe0ff */
[----:B------:R-:W-:Y:S01]  /*77e0*/  UIADD3.64 UR28, UPT, UPT, UR30, 0x4, URZ ;  /* 0x000000041e1c7897 */ /* 0x000fe2000fffe0ff */
[----:B------:R-:W-:Y:S01]  /*77f0*/  UMOV UR18, 0x1 ;  /* 0x0000000100127882 */ /* 0x000fe20000000000 */
[----:B------:R-:W-:-:S10]  /*7800*/  UMOV UR5, URZ ;  /* 0x000000ff00057c82 */ /* 0x000fd40008000000 */
.L_x_10:
[----:B------:R-:W-:Y:S01]  /*7810*/  USHF.L.U32 UR4, UR4, 0x1f, URZ ;  /* 0x0000001f04047899 */ /* 0x000fe200080006ff */
[----:B0-----:R-:W0:Y:S01]  /*7820*/  S2R R23, SR_TID.X ;  /* 0x0000000000177919 */ /* 0x001e220000002100 */
[----:B------:R-:W-:-:S04]  /*7830*/  IMAD.WIDE R218, R20, 0x2, R218 ;  /* 0x0000000214da7825 */ /* 0x000fc800078e02da */
[----:B------:R-:W-:-:S04]  /*7840*/  IMAD.U32 R22, RZ, RZ, UR4 ;  /* 0x00000004ff167e24 */ /* 0x000fc8000f8e00ff */
[----:B------:R-:W1:Y:S01]  /*7850*/  SYNCS.PHASECHK.TRANS64.TRYWAIT P2, [UR11], R22 ;  /* 0x00000016ff0075a7 */ /* 0x000e62000804110b */
[----:B0-----:R-:W-:-:S04]  /*7860*/  SHF.R.U32.HI R23, RZ, 0x6, R23 ;  /* 0x00000006ff177819 */ /* 0x001fc80000011617 */
[----:B------:R-:W-:-:S04]  /*7870*/  SGXT.U32 R23, R23, 0x1 ;  /* 0x000000011717781a */ /* 0x000fc80000000000 */
[----:B------:R-:W-:Y:S01]  /*7880*/  ISETP.GE.AND P6, PT, R23, UR19, PT ;  /* 0x0000001317007c0c */ /* 0x000fe2000bfc6270 */
[----:B-1----:R-:W-:-:S12]  /*7890*/  @!P2 BRA `(.L_x_8) ;  /* 0x0000004000a0a947 */ /* 0x002fd80003800000 */
.L_x_16:
[----:B------:R0:W-:Y:S01]  /*78a0*/  STL [R1+0x10c], R91 ;  /* 0x00010c5b01007387 */ /* 0x0001e20000100800 */
[----:B------:R-:W-:Y:S01]  /*78b0*/  PRMT R228, RZ, 0x7610, R228 ;  /* 0x00007610ffe47816 */ /* 0x000fe200000000e4 */
[C---:B------:R-:W-:Y:S01]  /*78c0*/  IMAD.WIDE R88, R20.reuse, 0x2, R88 ;  /* 0x0000000214587825 */ /* 0x040fe200078e0258 */
[----:B------:R-:W-:Y:S01]  /*78d0*/  PRMT R229, RZ, 0x7610, R229 ;  /* 0x00007610ffe57816 */ /* 0x000fe200000000e5 */
[----:B------:R1:W-:Y:S02]  /*78e0*/  STL [R1+0x108], R21 ;  /* 0x0001081501007387 */ /* 0x0003e40000100800 */
[C---:B------:R-:W-:Y:S02]  /*78f0*/  IMAD.WIDE R166, R20.reuse, 0x2, R166 ;  /* 0x0000000214a67825 */ /* 0x040fe400078e02a6 */
[----:B------:R-:W2:Y:S02]  /*7900*/  @!P6 LDG.E.U16 R228, desc[UR20][R88.64] ;  /* 0x0000001458e4e981 */ /* 0x000ea4000c1e1500 */
[C---:B------:R-:W-:Y:S01]  /*7910*/  IMAD.WIDE R172, R20.reuse, 0x2, R172 ;  /* 0x0000000214ac7825 */ /* 0x040fe200078e02ac */
[----:B0-----:R-:W1:Y:S03]  /*7920*/  S2R R91, SR_TID.X ;  /* 0x00000000005b7919 */ /* 0x001e660000002100 */
[C---:B------:R-:W-:Y:S01]  /*7930*/  IMAD.WIDE R190, R20.reuse, 0x2, R190 ;  /* 0x0000000214be7825 */ /* 0x040fe200078e02be */
[----:B------:R0:W-:Y:S03]  /*7940*/  STL [R1+0x104], R0 ;  /* 0x0001040001007387 */ /* 0x0001e60000100800 */
[----:B------:R-:W-:-:S04]  /*7950*/  IMAD.WIDE R212, R20, 0x2, R212 ;  /* 0x0000000214d47825 */ /* 0x000fc800078e02d4 */
[----:B------:R-:W-:-:S04]  /*7960*/  IMAD.WIDE R188, R20, 0x2, R188 ;  /* 0x0000000214bc7825 */ /* 0x000fc800078e02bc */
[----:B------:R-:W-:-:S04]  /*7970*/  IMAD.WIDE R174, R20, 0x2, R174 ;  /* 0x0000000214ae7825 */ /* 0x000fc800078e02ae */
[----:B------:R-:W-:-:S04]  /*7980*/  IMAD.WIDE R206, R20, 0x2, R206 ;  /* 0x0000000214ce7825 */ /* 0x000fc800078e02ce */
[----:B------:R-:W-:-:S04]  /*7990*/  IMAD.WIDE R196, R20, 0x2, R196 ;  /* 0x0000000214c47825 */ /* 0x000fc800078e02c4 */
[----:B------:R-:W-:-:S04]  /*79a0*/  IMAD.WIDE R216, R20, 0x2, R216 ;  /* 0x0000000214d87825 */ /* 0x000fc800078e02d8 */
[C---:B------:R-:W-:Y:S01]  /*79b0*/  IMAD.WIDE R182, R20.reuse, 0x2, R182 ;  /* 0x0000000214b67825 */ /* 0x040fe200078e02b6 */
[--C-:B-1----:R-:W-:Y:S02]  /*79c0*/  SHF.R.U32.HI R21, RZ, 0x6, R91.reuse ;  /* 0x00000006ff157819 */ /* 0x102fe4000001165b */
[----:B0-----:R-:W-:Y:S01]  /*79d0*/  SHF.R.U32.HI R0, RZ, 0x6, R91 ;  /* 0x00000006ff007819 */ /* 0x001fe2000001165b */
[----:B------:R-:W-:Y:S01]  /*79e0*/  IMAD.WIDE R204, R20, 0x2, R204 ;  /* 0x0000000214cc7825 */ /* 0x000fe200078e02cc */
[----:B------:R-:W-:Y:S02]  /*79f0*/  SGXT.U32 R21, R21, 0x1 ;  /* 0x000000011515781a */ /* 0x000fe40000000000 */
[----:B------:R-:W-:Y:S01]  /*7a00*/  SGXT.U32 R0, R0, 0x1 ;  /* 0x000000010000781a */ /* 0x000fe20000000000 */
[----:B------:R-:W-:Y:S01]  /*7a10*/  IMAD.WIDE R180, R20, 0x2, R180 ;  /* 0x0000000214b47825 */ /* 0x000fe200078e02b4 */
[----:B------:R-:W-:Y:S02]  /*7a20*/  LOP3.LUT R21, R21, 0x2, RZ, 0xfc, !PT ;  /* 0x0000000215157812 */ /* 0x000fe400078efcff */
[----:B------:R-:W-:Y:S01]  /*7a30*/  LOP3.LUT R0, R0, 0x10, RZ, 0xfc, !PT ;  /* 0x0000001000007812 */ /* 0x000fe200078efcff */
[----:B------:R-:W-:Y:S01]  /*7a40*/  IMAD.WIDE R198, R20, 0x2, R198 ;  /* 0x0000000214c67825 */ /* 0x000fe200078e02c6 */
[----:B------:R-:W-:-:S02]  /*7a50*/  ISETP.GE.AND P2, PT, R21, UR19, PT ;  /* 0x0000001315007c0c */ /* 0x000fc4000bf46270 */
[----:B------:R-:W-:Y:S02]  /*7a60*/  SHF.R.U32.HI R21, RZ, 0x6, R91 ;  /* 0x00000006ff157819 */ /* 0x000fe4000001165b */
[----:B------:R-:W-:Y:S02]  /*7a70*/  ISETP.GE.AND P5, PT, R0, UR19, PT ;  /* 0x0000001300007c0c */ /* 0x000fe4000bfa6270 */
[----:B------:R-:W-:-:S04]  /*7a80*/  SGXT.U32 R21, R21, 0x1 ;  /* 0x000000011515781a */ /* 0x000fc80000000000 */
[----:B------:R-:W-:-:S03]  /*7a90*/  LOP3.LUT R21, R21, 0x8, RZ, 0xfc, !PT ;  /* 0x0000000815157812 */ /* 0x000fc600078efcff */
[----:B------:R-:W3:Y:S01]  /*7aa0*/  @!P2 LDG.E.U16 R229, desc[UR20][R166.64] ;  /* 0x00000014a6e5a981 */ /* 0x000ee2000c1e1500 */
[----:B------:R-:W-:Y:S02]  /*7ab0*/  ISETP.GE.AND P3, PT, R21, UR19, PT ;  /* 0x0000001315007c0c */ /* 0x000fe4000bf66270 */
[----:B------:R-:W-:-:S04]  /*7ac0*/  SHF.R.U32.HI R21, RZ, 0x6, R91 ;  /* 0x00000006ff157819 */ /* 0x000fc8000001165b */
[----:B------:R-:W-:-:S04]  /*7ad0*/  SGXT.U32 R21, R21, 0x1 ;  /* 0x000000011515781a */ /* 0x000fc80000000000 */
[----:B------:R-:W-:-:S04]  /*7ae0*/  LOP3.LUT R21, R21, 0xa, RZ, 0xfc, !PT ;  /* 0x0000000a15157812 */ /* 0x000fc800078efcff */
        /* <DEDUP_REMOVED lines=9> */
[----:B------:R-:W0:Y:S01]  /*7b80*/  S2R R21, SR_TID.X ;  /* 0x0000000000157919 */ /* 0x000e220000002100 */
[----:B------:R-:W-:Y:S02]  /*7b90*/  SHF.R.U32.HI R0, RZ, 0x6, R91 ;  /* 0x00000006ff007819 */ /* 0x000fe4000001165b */
[----:B------:R-:W-:Y:S02]  /*7ba0*/  PRMT R230, RZ, 0x7610, R230 ;  /* 0x00007610ffe67816 */ /* 0x000fe400000000e6 */
[----:B------:R-:W-:-:S04]  /*7bb0*/  SGXT.U32 R0, R0, 0x1 ;  /* 0x000000010000781a */ /* 0x000fc80000000000 */
[----:B------:R-:W-:Y:S01]  /*7bc0*/  LOP3.LUT R0, R0, 0x1a, RZ, 0xfc, !PT ;  /* 0x0000001a00007812 */ /* 0x000fe200078efcff */
[----:B------:R-:W4:Y:S03]  /*7bd0*/  @!P3 LDG.E.U16 R230, desc[UR20][R172.64] ;  /* 0x00000014ace6b981 */ /* 0x000f26000c1e1500 */
[----:B------:R-:W-:Y:S02]  /*7be0*/  ISETP.GE.AND P3, PT, R0, UR19, PT ;  /* 0x0000001300007c0c */ /* 0x000fe4000bf66270 */
[----:B------:R-:W-:Y:S02]  /*7bf0*/  PRMT R235, RZ, 0x7610, R235 ;  /* 0x00007610ffeb7816 */ /* 0x000fe400000000eb */
[----:B------:R-:W-:-:S09]  /*7c00*/  PRMT R240, RZ, 0x7610, R240 ;  /* 0x00007610fff07816 */ /* 0x000fd200000000f0 */
[----:B------:R-:W3:Y:S01]  /*7c10*/  @!P3 LDG.E.U16 R235, desc[UR20][R190.64] ;  /* 0x00000014beebb981 */ /* 0x000ee2000c1e1500 */
[----:B------:R-:W-:Y:S02]  /*7c20*/  ISETP.GE.AND P3, PT, R6, UR19, PT ;  /* 0x0000001306007c0c */ /* 0x000fe4000bf66270 */
[----:B0-----:R-:W-:-:S04]  /*7c30*/  SHF.R.U32.HI R0, RZ, 0x6, R21 ;  /* 0x00000006ff007819 */ /* 0x001fc80000011615 */
[----:B------:R-:W-:-:S04]  /*7c40*/  SGXT.U32 R0, R0, 0x1 ;  /* 0x000000010000781a */ /* 0x000fc80000000000 */
[----:B------:R-:W-:-:S03]  /*7c50*/  LOP3.LUT R0, R0, 0xc, RZ, 0xfc, !PT ;  /* 0x0000000c00007812 */ /* 0x000fc600078efcff */
[----:B------:R-:W3:Y:S01]  /*7c60*/  @!P3 LDG.E.U16 R240, desc[UR20][R212.64] ;  /* 0x00000014d4f0b981 */ /* 0x000ee2000c1e1500 */
[----:B------:R-:W-:Y:S02]  /*7c70*/  ISETP.GE.AND P3, PT, R0, UR19, PT ;  /* 0x0000001300007c0c */ /* 0x000fe4000bf66270 */
[----:B------:R-:W0:Y:S01]  /*7c80*/  S2R R0, SR_TID.X ;  /* 0x0000000000007919 */ /* 0x000e220000002100 */
[----:B------:R-:W-:Y:S02]  /*7c90*/  PRMT R231, RZ, 0x7610, R231 ;  /* 0x00007610ffe77816 */ /* 0x000fe400000000e7 */
[----:B------:R-:W-:-:S04]  /*7ca0*/  PRMT R234, RZ, 0x7610, R234 ;  /* 0x00007610ffea7816 */ /* 0x000fc800000000ea */
[----:B------:R-:W3:Y:S01]  /*7cb0*/  @!P4 LDG.E.U16 R231, desc[UR20][R174.64] ;  /* 0x00000014aee7c981 */ /* 0x000ee2000c1e1500 */
[----:B------:R-:W-:-:S03]  /*7cc0*/  ISETP.GE.AND P4, PT, R3, UR19, PT ;  /* 0x0000001303007c0c */ /* 0x000fc6000bf86270 */
[----:B------:R-:W3:Y:S01]  /*7cd0*/  @!P2 LDG.E.U16 R234, desc[UR20][R188.64] ;  /* 0x00000014bceaa981 */ /* 0x000ee2000c1e1500 */
[----:B------:R-:W-:Y:S02]  /*7ce0*/  ISETP.GE.AND P2, PT, R8, UR19, PT ;  /* 0x0000001308007c0c */ /* 0x000fe4000bf46270 */
[----:B------:R-:W-:Y:S02]  /*7cf0*/  SHF.R.U32.HI R21, RZ, 0x6, R21 ;  /* 0x00000006ff157819 */ /* 0x000fe40000011615 */
[----:B------:R-:W-:Y:S02]  /*7d00*/  PRMT R236, RZ, 0x7610, R236 ;  /* 0x00007610ffec7816 */ /* 0x000fe400000000ec */
[----:B------:R-:W-:Y:S02]  /*7d10*/  SGXT.U32 R21, R21, 0x1 ;  /* 0x000000011515781a */ /* 0x000fe40000000000 */
[----:B------:R-:W-:Y:S02]  /*7d20*/  PRMT R239, RZ, 0x7610, R239 ;  /* 0x00007610ffef7816 */ /* 0x000fe400000000ef */
[----:B------:R-:W-:Y:S01]  /*7d30*/  LOP3.LUT R21, R21, 0x4, RZ, 0xfc, !PT ;  /* 0x0000000415157812 */ /* 0x000fe200078efcff */
[----:B------:R-:W3:Y:S01]  /*7d40*/  @!P4 LDG.E.U16 R236, desc[UR20][R196.64] ;  /* 0x00000014c4ecc981 */ /* 0x000ee2000c1e1500 */
[----:B------:R-:W-:-:S03]  /*7d50*/  ISETP.GE.AND P4, PT, R7, UR19, PT ;  /* 0x0000001307007c0c */ /* 0x000fc6000bf86270 */
[----:B------:R-:W3:Y:S01]  /*7d60*/  @!P2 LDG.E.U16 R239, desc[UR20][R206.64] ;  /* 0x00000014ceefa981 */ /* 0x000ee2000c1e1500 */
[----:B------:R-:W-:Y:S02]  /*7d70*/  ISETP.GE.AND P2, PT, R21, UR19, PT ;  /* 0x0000001315007c0c */ /* 0x000fe4000bf46270 */
[----:B0-----:R-:W-:Y:S02]  /*7d80*/  SHF.R.U32.HI R21, RZ, 0x6, R0 ;  /* 0x00000006ff157819 */ /* 0x001fe40000011600 */
[----:B------:R-:W-:Y:S02]  /*7d90*/  PRMT R241, RZ, 0x7610, R241 ;  /* 0x00007610fff17816 */ /* 0x000fe400000000f1 */
[----:B------:R-:W-:Y:S02]  /*7da0*/  SGXT.U32 R21, R21, 0x1 ;  /* 0x000000011515781a */ /* 0x000fe40000000000 */
[----:B------:R-:W-:Y:S02]  /*7db0*/  PRMT R233, RZ, 0x7610, R233 ;  /* 0x00007610ffe97816 */ /* 0x000fe400000000e9 */
[----:B------:R-:W-:Y:S01]  /*7dc0*/  LOP3.LUT R21, R21, 0x6, RZ, 0xfc, !PT ;  /* 0x0000000615157812 */ /* 0x000fe200078efcff */
[----:B------:R-:W3:Y:S03]  /*7dd0*/  @!P4 LDG.E.U16 R241, desc[UR20][R216.64] ;  /* 0x00000014d8f1c981 */ /* 0x000ee6000c1e1500 */
[----:B------:R-:W-:Y:S01]  /*7de0*/  ISETP.GE.AND P4, PT, R21, UR19, PT ;  /* 0x0000001315007c0c */ /* 0x000fe2000bf86270 */
[----:B------:R-:W3:Y:S01]  /*7df0*/  @!P6 LDG.E.U16 R233, desc[UR20][R182.64] ;  /* 0x00000014b6e9e981 */ /* 0x000ee2000c1e1500 */
[----:B------:R-:W-:Y:S01]  /*7e00*/  ISETP.GE.AND P6, PT, R5, UR19, PT ;  /* 0x0000001305007c0c */ /* 0x000fe2000bfc6270 */
[----:B------:R-:W0:Y:S01]  /*7e10*/  S2R R21, SR_TID.X ;  /* 0x0000000000157919 */ /* 0x000e220000002100 */
[----:B------:R-:W-:-:S02]  /*7e20*/  PRMT R238, RZ, 0x7610, R238 ;  /* 0x00007610ffee7816 */ /* 0x000fc400000000ee */
[----:B------:R-:W-:-:S09]  /*7e30*/  SHF.R.U32.HI R0, RZ, 0x6, R0 ;  /* 0x00000006ff007819 */ /* 0x000fd20000011600 */
[----:B------:R-:W3:Y:S01]  /*7e40*/  @!P6 LDG.E.U16 R238, desc[UR20][R204.64] ;  /* 0x00000014cceee981 */ /* 0x000ee2000c1e1500 */
[----:B------:R-:W-:Y:S02]  /*7e50*/  ISETP.GE.AND P6, PT, R10, UR19, PT ;  /* 0x000000130a007c0c */ /* 0x000fe4000bfc6270 */
[----:B------:R-:W-:Y:S02]  /*7e60*/  SGXT.U32 R0, R0, 0x1 ;  /* 0x000000010000781a */ /* 0x000fe40000000000 */
[----:B------:R-:W-:Y:S02]  /*7e70*/  PRMT R243, RZ, 0x7610, R243 ;  /* 0x00007610fff37816 */ /* 0x000fe400000000f3 */
[----:B------:R-:W-:-:S07]  /*7e80*/  LOP3.LUT R0, R0, 0xe, RZ, 0xfc, !PT ;  /* 0x0000000e00007812 */ /* 0x000fce00078efcff */
[----:B------:R-:W3:Y:S01]  /*7e90*/  @!P6 LDG.E.U16 R243, desc[UR20][R218.64] ;  /* 0x00000014daf3e981 */ /* 0x000ee2000c1e1500 */
[----:B------:R-:W-:Y:S02]  /*7ea0*/  ISETP.GE.AND P6, PT, R0, UR19, PT ;  /* 0x0000001300007c0c */ /* 0x000fe4000bfc6270 */
[--C-:B0-----:R-:W-:Y:S02]  /*7eb0*/  SHF.R.U32.HI R0, RZ, 0x6, R21.reuse ;  /* 0x00000006ff007819 */ /* 0x101fe40000011615 */
[----:B------:R-:W-:Y:S01]  /*7ec0*/  SHF.R.U32.HI R21, RZ, 0x6, R21 ;  /* 0x00000006ff157819 */ /* 0x000fe20000011615 */
[----:B------:R-:W-:Y:S01]  /*7ed0*/  IMAD.WIDE R176, R20, 0x2, R176 ;  /* 0x0000000214b07825 */ /* 0x000fe200078e02b0 */
[----:B------:R-:W-:Y:S02]  /*7ee0*/  PRMT R245, RZ, 0x7610, R245 ;  /* 0x00007610fff57816 */ /* 0x000fe400000000f5 */
[----:B------:R-:W-:-:S04]  /*7ef0*/  SGXT.U32 R21, R21, 0x1 ;  /* 0x000000011515781a */ /* 0x000fc80000000000 */
[----:B------:R-:W-:Y:S01]  /*7f00*/  LOP3.LUT R21, R21, 0x14, RZ, 0xfc, !PT ;  /* 0x0000001415157812 */ /* 0x000fe200078efcff */
[----:B------:R-:W3:Y:S03]  /*7f10*/  @!P3 LDG.E.U16 R245, desc[UR20][R176.64] ;  /* 0x00000014b0f5b981 */ /* 0x000ee6000c1e1500 */
[----:B------:R-:W-:Y:S02]  /*7f20*/  ISETP.GE.AND P3, PT, R21, UR19, PT ;  /* 0x0000001315007c0c */ /* 0x000fe4000bf66270 */
[----:B------:R-:W0:Y:S01]  /*7f30*/  S2R R21, SR_TID.X ;  /* 0x0000000000157919 */ /* 0x000e220000002100 */
[----:B------:R-:W-:-:S06]  /*7f40*/  PRMT R232, RZ, 0x7610, R232 ;  /* 0x00007610ffe87816 */ /* 0x000fcc00000000e8 */
[----:B------:R-:W3:Y:S01]  /*7f50*/  @!P5 LDG.E.U16 R232, desc[UR20][R180.64] ;  /* 0x00000014b4e8d981 */ /* 0x000ee2000c1e1500 */
[----:B------:R-:W-:Y:S02]  /*7f60*/  ISETP.GE.AND P5, PT, R4, UR19, PT ;  /* 0x0000001304007c0c */ /* 0x000fe4000bfa6270 */
[----:B------:R-:W-:Y:S01]  /*7f70*/  SGXT.U32 R0, R0, 0x1 ;  /* 0x000000010000781a */ /* 0x000fe20000000000 */
[----:B------:R-:W-:Y:S01]  /*7f80*/  IMAD.WIDE R168, R20, 0x2, R168 ;  /* 0x0000000214a87825 */ /* 0x000fe200078e02a8 */
[----:B------:R-:W-:Y:S02]  /*7f90*/  PRMT R237, RZ, 0x7610, R237 ;  /* 0x00007610ffed7816 */ /* 0x000fe400000000ed */
[----:B------:R-:W-:Y:S02]  /*7fa0*/  PRMT R244, RZ, 0x7610, R244 ;  /* 0x00007610fff47816 */ /* 0x000fe400000000f4 */
[----:B------:R-:W-:-:S04]  /*7fb0*/  LOP3.LUT R0, R0, 0x16, RZ, 0xfc, !PT ;  /* 0x0000001600007812 */ /* 0x000fc800078efcff */
[----:B------:R-:W3:Y:S01]  /*7fc0*/  @!P2 LDG.E.U16 R244, desc[UR20][R168.64] ;  /* 0x00000014a8f4a981 */ /* 0x000ee2000c1e1500 */
[----:B------:R-:W-:-:S03]  /*7fd0*/  ISETP.GE.AND P2, PT, R0, UR19, PT ;  /* 0x0000001300007c0c */ /* 0x000fc6000bf46270 */
        /* <DEDUP_REMOVED lines=9> */
[----:B------:R-:W-:Y:S01]  /*8070*/  ISETP.GE.AND P5, PT, R21, UR19, PT ;  /* 0x0000001315007c0c */ /* 0x000fe2000bfa6270 */
[C---:B------:R-:W-:Y:S01]  /*8080*/  IMAD.WIDE R184, R20.reuse, 0x2, R184 ;  /* 0x0000000214b87825 */ /* 0x040fe200078e02b8 */
[----:B------:R-:W-:Y:S02]  /*8090*/  PRMT R24, RZ, 0x7610, R24 ;  /* 0x00007610ff187816 */ /* 0x000fe40000000018 */
[----:B------:R-:W-:Y:S01]  /*80a0*/  PRMT R26, RZ, 0x7610, R26 ;  /* 0x00007610ff1a7816 */ /* 0x000fe2000000001a */
[----:B------:R-:W-:-:S03]  /*80b0*/  IMAD.WIDE R192, R20, 0x2, R192 ;  /* 0x0000000214c07825 */ /* 0x000fc600078e02c0 */
[----:B------:R-:W3:Y:S01]  /*80c0*/  @!P3 LDG.E.U16 R24, desc[UR20][R184.64] ;  /* 0x00000014b818b981 */ /* 0x000ee2000c1e1500 */
[----:B------:R-:W-:-:S04]  /*80d0*/  ISETP.GE.AND P3, PT, R11, UR19, PT ;  /* 0x000000130b007c0c */ /* 0x000fc8000bf66270 */
[----:B------:R-:W3:Y:S01]  /*80e0*/  @!P5 LDG.E.U16 R26, desc[UR20][R192.64] ;  /* 0x00000014c01ad981 */ /* 0x000ee2000c1e1500 */
        /* <DEDUP_REMOVED lines=13> */
[----:B------:R-:W3:Y:S05]  /*81c0*/  @!P3 LDG.E.U16 R224, desc[UR20][R80.64] ;  /* 0x0000001450e0b981 */ /* 0x000eea000c1e1500 */
[----:B------:R-:W3:Y:S01]  /*81d0*/  @!P5 LDG.E.U16 R226, desc[UR20][R84.64] ;  /* 0x0000001454e2d981 */ /* 0x000ee2000c1e1500 */
[----:B------:R-:W-:Y:S01]  /*81e0*/  PRMT R22, RZ, 0x7610, R22 ;  /* 0x00007610ff167816 */ /* 0x000fe20000000016 */
[----:B------:R-:W-:-:S05]  /*81f0*/  IMAD.WIDE R170, R20, 0x2, R170 ;  /* 0x0000000214aa7825 */ /* 0x000fca00078e02aa */
[----:B------:R-:W3:Y:S01]  /*8200*/  @!P4 LDG.E.U16 R22, desc[UR20][R170.64] ;  /* 0x00000014aa16c981 */ /* 0x000ee2000c1e1500 */
[----:B------:R-:W-:-:S04]  /*8210*/  SGXT.U32 R0, R0, 0x1 ;  /* 0x000000010000781a */ /* 0x000fc80000000000 */
[----:B------:R-:W-:-:S04]  /*8220*/  LOP3.LUT R0, R0, 0x1e, RZ, 0xfc, !PT ;  /* 0x0000001e00007812 */ /* 0x000fc800078efcff */
[----:B------:R-:W-:Y:S01]  /*8230*/  ISETP.GE.AND P4, PT, R0, UR19, PT ;  /* 0x0000001300007c0c */ /* 0x000fe2000bf86270 */
[C---:B------:R-:W-:Y:S01]  /*8240*/  IMAD.WIDE R194, R20.reuse, 0x2, R194 ;  /* 0x0000000214c27825 */ /* 0x040fe200078e02c2 */
[----:B------:R-:W-:Y:S02]  /*8250*/  PRMT R25, RZ, 0x7610, R25 ;  /* 0x00007610ff197816 */ /* 0x000fe40000000019 */
[----:B------:R-:W-:Y:S01]  /*8260*/  PRMT R27, RZ, 0x7610, R27 ;  /* 0x00007610ff1b7816 */ /* 0x000fe2000000001b */
[----:B------:R-:W-:-:S05]  /*8270*/  IMAD.WIDE R186, R20, 0x2, R186 ;  /* 0x0000000214ba7825 */ /* 0x000fca00078e02ba */
[----:B------:R-:W3:Y:S01]  /*8280*/  @!P2 LDG.E.U16 R25, desc[UR20][R186.64] ;  /* 0x00000014ba19a981 */ /* 0x000ee2000c1e1500 */
[----:B------:R-:W-:-:S03]  /*8290*/  ISETP.GE.AND P2, PT, R15, UR19, PT ;  /* 0x000000130f007c0c */ /* 0x000fc6000bf46270 */
[----:B------:R-:W3:Y:S01]  /*82a0*/  @!P4 LDG.E.U16 R27, desc[UR20][R194.64] ;  /* 0x00000014c21bc981 */ /* 0x000ee2000c1e1500 */
[----:B------:R-:W-:Y:S01]  /*82b0*/  ISETP.GE.AND P4, PT, R16, UR19, PT ;  /* 0x0000001310007c0c */ /* 0x000fe2000bf86270 */
[C---:B------:R-:W-:Y:S01]  /*82c0*/  IMAD.WIDE R210, R20.reuse, 0x2, R210 ;  /* 0x0000000214d27825 */ /* 0x040fe200078e02d2 */
[----:B------:R-:W-:Y:S02]  /*82d0*/  PRMT R29, RZ, 0x7610, R29 ;  /* 0x00007610ff1d7816 */ /* 0x000fe4000000001d */
[----:B------:R-:W-:Y:S01]  /*82e0*/  PRMT R223, RZ, 0x7610, R223 ;  /* 0x00007610ffdf7816 */ /* 0x000fe200000000df */
[----:B------:R-:W-:Y:S01]  /*82f0*/  IMAD.WIDE R202, R20, 0x2, R202 ;  /* 0x0000000214ca7825 */ /* 0x000fe200078e02ca */
[----:B------:R-:W0:Y:S04]  /*8300*/  S2R R21, SR_TID.X ;  /* 0x0000000000157919 */ /* 0x000e280000002100 */
[----:B------:R-:W3:Y:S01]  /*8310*/  @!P2 LDG.E.U16 R29, desc[UR20][R202.64] ;  /* 0x00000014ca1da981 */ /* 0x000ee2000c1e1500 */
[----:B------:R-:W-:-:S03]  /*8320*/  ISETP.GE.AND P2, PT, R17, UR19, PT ;  /* 0x0000001311007c0c */ /* 0x000fc6000bf46270 */
[----:B------:R-:W3:Y:S01]  /*8330*/  @!P4 LDG.E.U16 R223, desc[UR20][R210.64] ;  /* 0x00000014d2dfc981 */ /* 0x000ee2000c1e1500 */
[----:B------:R-:W-:Y:S01]  /*8340*/  ISETP.GE.AND P4, PT, R18, UR19, PT ;  /* 0x0000001312007c0c */ /* 0x000fe2000bf86270 */
[C---:B------:R-:W-:Y:S01]  /*8350*/  IMAD.WIDE R178, R20.reuse, 0x2, R178 ;  /* 0x0000000214b27825 */ /* 0x040fe200078e02b2 */
[----:B------:R-:W-:Y:S02]  /*8360*/  PRMT R23, RZ, 0x7610, R23 ;  /* 0x00007610ff177816 */ /* 0x000fe40000000017 */
[----:B------:R-:W-:Y:S01]  /*8370*/  PRMT R225, RZ, 0x7610, R225 ;  /* 0x00007610ffe17816 */ /* 0x000fe200000000e1 */
[C---:B------:R-:W-:Y:S01]  /*8380*/  IMAD.WIDE R86, R20.reuse, 0x2, R86 ;  /* 0x0000000214567825 */ /* 0x040fe200078e0256 */
[----:B------:R-:W-:Y:S02]  /*8390*/  PRMT R227, RZ, 0x7610, R227 ;  /* 0x00007610ffe37816 */ /* 0x000fe400000000e3 */
[----:B------:R-:W3:Y:S01]  /*83a0*/  @!P6 LDG.E.U16 R23, desc[UR20][R178.64] ;  /* 0x00000014b217e981 */ /* 0x000ee2000c1e1500 */
[----:B------:R-:W-:-:S04]  /*83b0*/  IMAD.WIDE R82, R20, 0x2, R82 ;  /* 0x0000000214527825 */ /* 0x000fc800078e0252 */
[----:B------:R-:W3:Y:S04]  /*83c0*/  @!P4 LDG.E.U16 R227, desc[UR20][R86.64] ;  /* 0x0000001456e3c981 */ /* 0x000ee8000c1e1500 */
[----:B------:R-:W3:Y:S01]  /*83d0*/  @!P2 LDG.E.U16 R225, desc[UR20][R82.64] ;  /* 0x0000001452e1a981 */ /* 0x000ee2000c1e1500 */
[----:B------:R-:W-:Y:S01]  /*83e0*/  BAR.SYNC.DEFER_BLOCKING 0x0 ;  /* 0x0000000000007b1d */ /* 0x000fe20000010000 */
[----:B0-----:R-:W-:Y:S02]  /*83f0*/  LOP3.LUT R21, R21, 0x3f, RZ, 0xc0, !PT ;  /* 0x0000003f15157812 */ /* 0x001fe400078ec0ff */
[----:B------:R-:W-:Y:S02]  /*8400*/  LOP3.LUT R0, R2, 0x20, RZ, 0x3c, !PT ;  /* 0x0000002002007812 */ /* 0x000fe400078e3cff */
[----:B------:R-:W-:Y:S01]  /*8410*/  ISETP.GE.AND P2, PT, R21, UR19, PT ;  /* 0x0000001315007c0c */ /* 0x000fe2000bf46270 */
[----:B------:R-:W-:-:S04]  /*8420*/  IMAD.WIDE R34, R19, 0x2, R34 ;  /* 0x0000000213227825 */ /* 0x000fc800078e0222 */
[----:B------:R-:W-:-:S04]  /*8430*/  IMAD.WIDE R32, R19, 0x2, R32 ;  /* 0x0000000213207825 */ /* 0x000fc800078e0220 */
[----:B------:R-:W-:-:S04]  /*8440*/  IMAD.WIDE R38, R19, 0x2, R38 ;  /* 0x0000000213267825 */ /* 0x000fc800078e0226 */
[C---:B------:R-:W-:Y:S01]  /*8450*/  IMAD.WIDE R42, R19.reuse, 0x2, R42 ;  /* 0x00000002132a7825 */ /* 0x040fe200078e022a */
[----:B--2---:R0:W-:Y:S04]  /*8460*/  STS.U16 [R2+UR9+0xa000], R228 ;  /* 0x00a000e402007988 */ /* 0x0041e80008000409 */
[----:B----4-:R1:W-:Y:S01]  /*8470*/  STS.U16 [R2+UR9+0xa400], R230 ;  /* 0x00a400e602007988 */ /* 0x0103e20008000409 */
[C---:B------:R-:W-:Y:S01]  /*8480*/  IMAD.WIDE R46, R19.reuse, 0x2, R46 ;  /* 0x00000002132e7825 */ /* 0x040fe200078e022e */
[----:B0-----:R-:W-:Y:S02]  /*8490*/  PRMT R228, RZ, 0x7610, R228 ;  /* 0x00007610ffe47816 */ /* 0x001fe400000000e4 */
[----:B-1----:R-:W-:Y:S01]  /*84a0*/  PRMT R230, RZ, 0x7610, R230 ;  /* 0x00007610ffe67816 */ /* 0x002fe200000000e6 */
[----:B------:R-:W-:-:S03]  /*84b0*/  IMAD.WIDE R50, R19, 0x2, R50 ;  /* 0x0000000213327825 */ /* 0x000fc600078e0232 */
[----:B------:R-:W2:Y:S04]  /*84c0*/  @!P2 LDG.E.U16 R228, desc[UR20][R34.64] ;  /* 0x0000001422e4a981 */ /* 0x000ea8000c1e1500 */
[----:B---3--:R-:W-:Y:S01]  /*84d0*/  STS.U16 [R2+UR9+0xb800], R240 ;  /* 0x00b800f002007988 */ /* 0x008fe20008000409 */
[C---:B------:R-:W-:Y:S01]  /*84e0*/  IMAD.WIDE R54, R19.reuse, 0x2, R54 ;  /* 0x0000000213367825 */ /* 0x040fe200078e0236 */
[----:B------:R-:W-:Y:S02]  /*84f0*/  LOP3.LUT R91, R2, 0x40, RZ, 0x3c, !PT ;  /* 0x00000040025b7812 */ /* 0x000fe400078e3cff */
[----:B------:R-:W3:Y:S01]  /*8500*/  @!P2 LDG.E.U16 R230, desc[UR20][R38.64] ;  /* 0x0000001426e6a981 */ /* 0x000ee2000c1e1500 */
[----:B------:R-:W-:-:S03]  /*8510*/  IMAD.WIDE R58, R19, 0x2, R58 ;  /* 0x00000002133a7825 */ /* 0x000fc600078e023a */
[----:B------:R0:W-:Y:S01]  /*8520*/  STS.U16 [R2+UR9+0xac00], R234 ;  /* 0x00ac00ea02007988 */ /* 0x0001e20008000409 */
[----:B------:R-:W-:-:S03]  /*8530*/  IMAD.WIDE R62, R19, 0x2, R62 ;  /* 0x00000002133e7825 */ /* 0x000fc600078e023e */
[----:B------:R1:W-:Y:S01]  /*8540*/  STS.U16 [R2+UR9+0xb000], R236 ;  /* 0x00b000ec02007988 */ /* 0x0003e20008000409 */
[----:B0-----:R-:W-:Y:S01]  /*8550*/  PRMT R234, RZ, 0x7610, R234 ;  /* 0x00007610ffea7816 */ /* 0x001fe200000000ea */
[----:B------:R-:W-:Y:S01]  /*8560*/  IMAD.WIDE R66, R19, 0x2, R66 ;  /* 0x0000000213427825 */ /* 0x000fe200078e0242 */
[----:B------:R-:W-:-:S03]  /*8570*/  PRMT R240, RZ, 0x7610, R240 ;  /* 0x00007610fff07816 */ /* 0x000fc600000000f0 */
[C---:B------:R-:W-:Y:S01]  /*8580*/  IMAD.WIDE R68, R19.reuse, 0x2, R68 ;  /* 0x0000000213447825 */ /* 0x040fe200078e0244 */
[----:B------:R-:W4:Y:S04]  /*8590*/  @!P2 LDG.E.U16 R234, desc[UR20][R54.64] ;  /* 0x0000001436eaa981 */ /* 0x000f28000c1e1500 */
[----:B------:R0:W-:Y:S01]  /*85a0*/  STS.U16 [R2+UR9+0xbc00], R241 ;  /* 0x00bc00f102007988 */ /* 0x0001e20008000409 */
[----:B-1----:R-:W-:Y:S01]  /*85b0*/  PRMT R236, RZ, 0x7610, R236 ;  /* 0x00007610ffec7816 */ /* 0x002fe200000000ec */
[----:B------:R-:W-:-:S04]  /*85c0*/  IMAD.WIDE R70, R19, 0x2, R70 ;  /* 0x0000000213467825 */ /* 0x000fc800078e0246 */
[C---:B------:R-:W-:Y:S01]  /*85d0*/  IMAD.WIDE R72, R19.reuse, 0x2, R72 ;  /* 0x0000000213487825 */ /* 0x040fe200078e0248 */
[----:B------:R-:W4:Y:S04]  /*85e0*/  @!P2 LDG.E.U16 R236, desc[UR20][R62.64] ;  /* 0x000000143eeca981 */ /* 0x000f28000c1e1500 */
[----:B------:R1:W-:Y:S01]  /*85f0*/  STS.U16 [R2+UR9+0xb400], R238 ;  /* 0x00b400ee02007988 */ /* 0x0003e20008000409 */
[----:B0-----:R-:W-:Y:S01]  /*8600*/  PRMT R241, RZ, 0x7610, R241 ;  /* 0x00007610fff17816 */ /* 0x001fe200000000f1 */
[C---:B------:R-:W-:Y:S01]  /*8610*/  IMAD.WIDE R74, R19.reuse, 0x2, R74 ;  /* 0x00000002134a7825 */ /* 0x040fe200078e024a */
[----:B------:R-:W-:Y:S01]  /*8620*/  PRMT R246, RZ, 0x7610, R246 ;  /* 0x00007610fff67816 */ /* 0x000fe200000000f6 */
[----:B------:R-:W4:Y:S02]  /*8630*/  @!P2 LDG.E.U16 R240, desc[UR20][R72.64] ;  /* 0x0000001448f0a981 */ /* 0x000f24000c1e1500 */
[C---:B------:R-:W-:Y:S01]  /*8640*/  IMAD.WIDE R76, R19.reuse, 0x2, R76 ;  /* 0x00000002134c7825 */ /* 0x040fe200078e024c */
[----:B------:R-:W-:Y:S01]  /*8650*/  PRMT R247, RZ, 0x7610, R247 ;  /* 0x00007610fff77816 */ /* 0x000fe200000000f7 */
[----:B------:R-:W4:Y:S01]  /*8660*/  @!P2 LDG.E.U16 R241, desc[UR20][R74.64] ;  /* 0x000000144af1a981 */ /* 0x000f22000c1e1500 */
[----:B-1----:R-:W-:Y:S01]  /*8670*/  PRMT R238, RZ, 0x7610, R238 ;  /* 0x00007610ffee7816 */ /* 0x002fe200000000ee */
[----:B------:R-:W-:Y:S01]  /*8680*/  IMAD.WIDE R78, R19, 0x2, R78 ;  /* 0x00000002134e7825 */ /* 0x000fe200078e024e */
[----:B------:R-:W-:-:S03]  /*8690*/  PRMT R248, RZ, 0x7610, R248 ;  /* 0x00007610fff87816 */ /* 0x000fc600000000f8 */
[C---:B------:R-:W-:Y:S01]  /*86a0*/  IMAD.WIDE R30, R19.reuse, 0x2, R30 ;  /* 0x00000002131e7825 */ /* 0x040fe200078e021e */
[----:B------:R-:W4:Y:S03]  /*86b0*/  @!P2 LDG.E.U16 R238, desc[UR20][R68.64] ;  /* 0x0000001444eea981 */ /* 0x000f26000c1e1500 */
[----:B------:R-:W-:Y:S01]  /*86c0*/  IMAD.WIDE R36, R19, 0x2, R36 ;  /* 0x0000000213247825 */ /* 0x000fe200078e0224 */
[----:B------:R-:W-:-:S03]  /*86d0*/  PRMT R249, RZ, 0x7610, R249 ;  /* 0x00007610fff97816 */ /* 0x000fc600000000f9 */
[----:B------:R-:W-:Y:S01]  /*86e0*/  IMAD.WIDE R40, R19, 0x2, R40 ;  /* 0x0000000213287825 */ /* 0x000fe200078e0228 */
[----:B------:R-:W-:-:S03]  /*86f0*/  PRMT R250, RZ, 0x7610, R250 ;  /* 0x00007610fffa7816 */ /* 0x000fc600000000fa */
[C---:B------:R-:W-:Y:S01]  /*8700*/  IMAD.WIDE R44, R19.reuse, 0x2, R44 ;  /* 0x00000002132c7825 */ /* 0x040fe200078e022c */
[----:B------:R-:W-:Y:S01]  /*8710*/  PRMT R251, RZ, 0x7610, R251 ;  /* 0x00007610fffb7816 */ /* 0x000fe200000000fb */
[----:B------:R-:W4:Y:S02]  /*8720*/  @!P2 LDG.E.U16 R246, desc[UR20][R40.64] ;  /* 0x0000001428f6a981 */ /* 0x000f24000c1e1500 */
[C---:B------:R-:W-:Y:S01]  /*8730*/  IMAD.WIDE R48, R19.reuse, 0x2, R48 ;  /* 0x0000000213307825 */ /* 0x040fe200078e0230 */
[----:B------:R-:W-:Y:S01]  /*8740*/  PRMT R252, RZ, 0x7610, R252 ;  /* 0x00007610fffc7816 */ /* 0x000fe200000000fc */
[----:B------:R-:W4:Y:S02]  /*8750*/  @!P2 LDG.E.U16 R247, desc[UR20][R44.64] ;  /* 0x000000142cf7a981 */ /* 0x000f24000c1e1500 */
[C---:B------:R-:W-:Y:S02]  /*8760*/  IMAD.WIDE R52, R19.reuse, 0x2, R52 ;  /* 0x0000000213347825 */ /* 0x040fe400078e0234 */
[----:B------:R-:W4:Y:S02]  /*8770*/  @!P2 LDG.E.U16 R248, desc[UR20][R48.64] ;  /* 0x0000001430f8a981 */ /* 0x000f24000c1e1500 */
[----:B------:R-:W-:-:S02]  /*8780*/  IMAD.WIDE R56, R19, 0x2, R56 ;  /* 0x0000000213387825 */ /* 0x000fc400078e0238 */
[----:B------:R-:W4:Y:S04]  /*8790*/  @!P2 LDG.E.U16 R249, desc[UR20][R52.64] ;  /* 0x0000001434f9a981 */ /* 0x000f28000c1e1500 */
[----:B------:R0:W-:Y:S04]  /*87a0*/  STS.U16 [R2+UR9+0xa800], R232 ;  /* 0x00a800e802007988 */ /* 0x0001e80008000409 */
[----:B------:R1:W-:Y:S04]  /*87b0*/  STS.U16 [R0+UR9+0xa100], R229 ;  /* 0x00a100e500007988 */ /* 0x0003e80008000409 */
[----:B------:R1:W-:Y:S01]  /*87c0*/  STS.U16 [R0+UR9+0xa500], R231 ;  /* 0x00a500e700007988 */ /* 0x0003e20008000409 */
[----:B0-----:R-:W-:Y:S01]  /*87d0*/  PRMT R232, RZ, 0x7610, R232 ;  /* 0x00007610ffe87816 */ /* 0x001fe200000000e8 */
[----:B------:R-:W-:-:S02]  /*87e0*/  IMAD.WIDE R60, R19, 0x2, R60 ;  /* 0x00000002133c7825 */ /* 0x000fc400078e023c */
[----:B------:R-:W4:Y:S01]  /*87f0*/  @!P2 LDG.E.U16 R250, desc[UR20][R56.64] ;  /* 0x0000001438faa981 */ /* 0x000f22000c1e1500 */
[----:B-1----:R-:W-:-:S03]  /*8800*/  PRMT R229, RZ, 0x7610, R229 ;  /* 0x00007610ffe57816 */ /* 0x002fc600000000e5 */
[----:B------:R0:W-:Y:S01]  /*8810*/  STS.U16 [R0+UR9+0xa900], R233 ;  /* 0x00a900e900007988 */ /* 0x0001e20008000409 */
[----:B------:R-:W-:-:S03]  /*8820*/  PRMT R231, RZ, 0x7610, R231 ;  /* 0x00007610ffe77816 */ /* 0x000fc600000000e7 */
[----:B------:R1:W-:Y:S04]  /*8830*/  STS.U16 [R0+UR9+0xad00], R235 ;  /* 0x00ad00eb00007988 */ /* 0x0003e80008000409 */
[----:B------:R-:W4:Y:S01]  /*8840*/  @!P2 LDG.E.U16 R229, desc[UR20][R32.64] ;  /* 0x0000001420e5a981 */ /* 0x000f22000c1e1500 */
[----:B0-----:R-:W-:-:S03]  /*8850*/  PRMT R233, RZ, 0x7610, R233 ;  /* 0x00007610ffe97816 */ /* 0x001fc600000000e9 */
[----:B------:R0:W-:Y:S01]  /*8860*/  STS.U16 [R0+UR9+0xb100], R237 ;  /* 0x00b100ed00007988 */ /* 0x0001e20008000409 */
[----:B-1----:R-:W-:-:S03]  /*8870*/  PRMT R235, RZ, 0x7610, R235 ;  /* 0x00007610ffeb7816 */ /* 0x002fc600000000eb */
[----:B------:R-:W4:Y:S04]  /*8880*/  @!P2 LDG.E.U16 R231, desc[UR20][R42.64] ;  /* 0x000000142ae7a981 */ /* 0x000f28000c1e1500 */
[----:B------:R1:W-:Y:S01]  /*8890*/  STS.U16 [R0+UR9+0xb500], R239 ;  /* 0x00b500ef00007988 */ /* 0x0003e20008000409 */
[----:B0-----:R-:W-:-:S03]  /*88a0*/  PRMT R237, RZ, 0x7610, R237 ;  /* 0x00007610ffed7816 */ /* 0x001fc600000000ed */
[----:B------:R-:W4:Y:S04]  /*88b0*/  @!P2 LDG.E.U16 R232, desc[UR20][R46.64] ;  /* 0x000000142ee8a981 */ /* 0x000f28000c1e1500 */
[----:B------:R-:W4:Y:S01]  /*88c0*/  @!P2 LDG.E.U16 R233, desc[UR20][R50.64] ;  /* 0x0000001432e9a981 */ /* 0x000f22000c1e1500 */
[----:B-1----:R-:W-:-:S03]  /*88d0*/  PRMT R239, RZ, 0x7610, R239 ;  /* 0x00007610ffef7816 */ /* 0x002fc600000000ef */
[----:B------:R0:W-:Y:S04]  /*88e0*/  STS.U16 [R0+UR9+0xb900], R242 ;  /* 0x00b900f200007988 */ /* 0x0001e80008000409 */
[----:B------:R-:W4:Y:S04]  /*88f0*/  @!P2 LDG.E.U16 R235, desc[UR20][R58.64] ;  /* 0x000000143aeba981 */ /* 0x000f28000c1e1500 */
[----:B------:R1:W-:Y:S01]  /*8900*/  STS.U16 [R0+UR9+0xbd00], R243 ;  /* 0x00bd00f300007988 */ /* 0x0003e20008000409 */
[----:B0-----:R-:W-:-:S03]  /*8910*/  PRMT R242, RZ, 0x7610, R242 ;  /* 0x00007610fff27816 */ /* 0x001fc600000000f2 */
[----:B------:R0:W-:Y:S04]  /*8920*/  STS.U16 [R91+UR9+0xa200], R244 ;  /* 0x00a200f45b007988 */ /* 0x0001e80008000409 */
[----:B------:R-:W4:Y:S01]  /*8930*/  @!P2 LDG.E.U16 R237, desc[UR20][R66.64] ;  /* 0x0000001442eda981 */ /* 0x000f22000c1e1500 */
[----:B-1----:R-:W-:-:S03]  /*8940*/  PRMT R243, RZ, 0x7610, R243 ;  /* 0x00007610fff37816 */ /* 0x002fc600000000f3 */
[----:B------:R1:W-:Y:S01]  /*8950*/  STS.U16 [R91+UR9+0xa600], R245 ;  /* 0x00a600f55b007988 */ /* 0x0003e20008000409 */
[----:B0-----:R-:W-:-:S03]  /*8960*/  PRMT R244, RZ, 0x7610, R244 ;  /* 0x00007610fff47816 */ /* 0x001fc600000000f4 */
[----:B------:R-:W4:Y:S04]  /*8970*/  @!P2 LDG.E.U16 R239, desc[UR20][R70.64] ;  /* 0x0000001446efa981 */ /* 0x000f28000c1e1500 */
[----:B------:R-:W4:Y:S01]  /*8980*/  @!P2 LDG.E.U16 R242, desc[UR20][R76.64] ;  /* 0x000000144cf2a981 */ /* 0x000f22000c1e1500 */
[----:B-1----:R-:W-:-:S03]  /*8990*/  PRMT R245, RZ, 0x7610, R245 ;  /* 0x00007610fff57816 */ /* 0x002fc600000000f5 */
[----:B------:R-:W4:Y:S01]  /*89a0*/  @!P2 LDG.E.U16 R243, desc[UR20][R78.64] ;  /* 0x000000144ef3a981 */ /* 0x000f22000c1e1500 */
[----:B------:R-:W-:-:S03]  /*89b0*/  IMAD.WIDE R64, R19, 0x2, R64 ;  /* 0x0000000213407825 */ /* 0x000fc600078e0240 */
[----:B------:R-:W4:Y:S04]  /*89c0*/  @!P2 LDG.E.U16 R244, desc[UR20][R30.64] ;  /* 0x000000141ef4a981 */ /* 0x000f28000c1e1500 */
[----:B------:R-:W4:Y:S04]  /*89d0*/  @!P2 LDG.E.U16 R245, desc[UR20][R36.64] ;  /* 0x0000001424f5a981 */ /* 0x000f28000c1e1500 */
[----:B------:R-:W-:Y:S04]  /*89e0*/  STS.U16 [R91+UR9+0xaa00], R24 ;  /* 0x00aa00185b007988 */ /* 0x000fe80008000409 */
[----:B------:R-:W-:Y:S04]  /*89f0*/  STS.U16 [R91+UR9+0xae00], R26 ;  /* 0x00ae001a5b007988 */ /* 0x000fe80008000409 */
[----:B------:R-:W-:Y:S04]  /*8a00*/  STS.U16 [R91+UR9+0xb200], R28 ;  /* 0x00b2001c5b007988 */ /* 0x000fe80008000409 */
[----:B------:R-:W4:Y:S04]  /*8a10*/  @!P2 LDG.E.U16 R251, desc[UR20][R60.64] ;  /* 0x000000143cfba981 */ /* 0x000f28000c1e1500 */
[----:B------:R-:W-:Y:S04]  /*8a20*/  STS.U16 [R91+UR9+0xb600], R222 ;  /* 0x00b600de5b007988 */ /* 0x000fe80008000409 */
[----:B------:R-:W4:Y:S04]  /*8a30*/  @!P2 LDG.E.U16 R252, desc[UR20][R64.64] ;  /* 0x0000001440fca981 */ /* 0x000f28000c1e1500 */
[----:B------:R-:W-:Y:S04]  /*8a40*/  STS.U16 [R91+UR9+0xba00], R224 ;  /* 0x00ba00e05b007988 */ /* 0x000fe80008000409 */
[----:B------:R0:W-:Y:S04]  /*8a50*/  STS.U16 [R91+UR9+0xbe00], R226 ;  /* 0x00be00e25b007988 */ /* 0x0001e80008000409 */
[----:B0-----:R-:W4:Y:S01]  /*8a60*/  LDL.LU R91, [R1+0x10c] ;  /* 0x00010c00015b7983 */ /* 0x001f220000300800 */
[----:B------:R-:W-:Y:S01]  /*8a70*/  LOP3.LUT R21, R2, 0x60, RZ, 0x3c, !PT ;  /* 0x0000006002157812 */ /* 0x000fe200078e3cff */
[----:B------:R-:W-:-:S04]  /*8a80*/  IMAD.WIDE R128, R19, 0x2, R128 ;  /* 0x0000000213807825 */ /* 0x000fc800078e0280 */
[----:B------:R0:W-:Y:S02]  /*8a90*/  STS.U16 [R21+UR9+0xa300], R22 ;  /* 0x00a3001615007988 */ /* 0x0001e40008000409 */
[----:B0-----:R-:W-:-:S06]  /*8aa0*/  PRMT R22, RZ, 0x7610, R22 ;  /* 0x00007610ff167816 */ /* 0x001fcc0000000016 */
[----:B------:R-:W4:Y:S01]  /*8ab0*/  @!P2 LDG.E.U16 R22, desc[UR20][R128.64] ;  /* 0x000000148016a981 */ /* 0x000f22000c1e1500 */
[C---:B------:R-:W-:Y:S01]  /*8ac0*/  IMAD.WIDE R134, R19.reuse, 0x2, R134 ;  /* 0x0000000213867825 */ /* 0x040fe200078e0286 */
[----:B------:R-:W-:Y:S02]  /*8ad0*/  PRMT R24, RZ, 0x7610, R24 ;  /* 0x00007610ff187816 */ /* 0x000fe40000000018 */
[----:B------:R0:W-:Y:S01]  /*8ae0*/  STS.U16 [R21+UR9+0xa700], R23 ;  /* 0x00a7001715007988 */ /* 0x0001e20008000409 */
[C---:B------:R-:W-:Y:S01]  /*8af0*/  IMAD.WIDE R140, R19.reuse, 0x2, R140 ;  /* 0x00000002138c7825 */ /* 0x040fe200078e028c */
[----:B------:R-:W-:Y:S02]  /*8b00*/  PRMT R26, RZ, 0x7610, R26 ;  /* 0x00007610ff1a7816 */ /* 0x000fe4000000001a */
[----:B------:R1:W-:Y:S01]  /*8b10*/  STS.U16 [R21+UR9+0xab00], R25 ;  /* 0x00ab001915007988 */ /* 0x0003e20008000409 */
[----:B------:R-:W-:Y:S01]  /*8b20*/  IMAD.WIDE R146, R19, 0x2, R146 ;  /* 0x0000000213927825 */ /* 0x000fe200078e0292 */
[----:B0-----:R-:W-:-:S02]  /*8b30*/  PRMT R23, RZ, 0x7610, R23 ;  /* 0x00007610ff177816 */ /* 0x001fc40000000017 */
[----:B------:R0:W-:Y:S01]  /*8b40*/  STS.U16 [R21+UR9+0xaf00], R27 ;  /* 0x00af001b15007988 */ /* 0x0001e20008000409 */
[C---:B------:R-:W-:Y:S01]  /*8b50*/  IMAD.WIDE R152, R19.reuse, 0x2, R152 ;  /* 0x0000000213987825 */ /* 0x040fe200078e0298 */
[----:B-1----:R-:W-:Y:S02]  /*8b60*/  PRMT R25, RZ, 0x7610, R25 ;  /* 0x00007610ff197816 */ /* 0x002fe40000000019 */
[----:B------:R1:W-:Y:S01]  /*8b70*/  STS.U16 [R21+UR9+0xb300], R29 ;  /* 0x00b3001d15007988 */ /* 0x0003e20008000409 */
[C---:B------:R-:W-:Y:S01]  /*8b80*/  IMAD.WIDE R158, R19.reuse, 0x2, R158 ;  /* 0x00000002139e7825 */ /* 0x040fe200078e029e */
[----:B------:R-:W-:Y:S02]  /*8b90*/  PRMT R28, RZ, 0x7610, R28 ;  /* 0x00007610ff1c7816 */ /* 0x000fe4000000001c */
[----:B------:R-:W4:Y:S01]  /*8ba0*/  @!P2 LDG.E.U16 R23, desc[UR20][R134.64] ;  /* 0x000000148617a981 */ /* 0x000f22000c1e1500 */
[----:B0-----:R-:W-:Y:S01]  /*8bb0*/  PRMT R27, RZ, 0x7610, R27 ;  /* 0x00007610ff1b7816 */ /* 0x001fe2000000001b */
[----:B------:R-:W-:-:S02]  /*8bc0*/  IMAD.WIDE R164, R19, 0x2, R164 ;  /* 0x0000000213a47825 */ /* 0x000fc400078e02a4 */
[----:B------:R0:W-:Y:S01]  /*8bd0*/  STS.U16 [R21+UR9+0xb700], R223 ;  /* 0x00b700df15007988 */ /* 0x0001e20008000409 */
[----:B------:R-:W-:Y:S02]  /*8be0*/  PRMT R222, RZ, 0x7610, R222 ;  /* 0x00007610ffde7816 */ /* 0x000fe400000000de */
[----:B-1----:R-:W-:Y:S01]  /*8bf0*/  PRMT R29, RZ, 0x7610, R29 ;  /* 0x00007610ff1d7816 */ /* 0x002fe2000000001d */
[C---:B------:R-:W-:Y:S01]  /*8c00*/  IMAD.WIDE R92, R19.reuse, 0x2, R92 ;  /* 0x00000002135c7825 */ /* 0x040fe200078e025c */
[----:B------:R-:W4:Y:S01]  /*8c10*/  @!P2 LDG.E.U16 R24, desc[UR20][R140.64] ;  /* 0x000000148c18a981 */ /* 0x000f22000c1e1500 */
[----:B------:R-:W-:Y:S02]  /*8c20*/  PRMT R224, RZ, 0x7610, R224 ;  /* 0x00007610ffe07816 */ /* 0x000fe400000000e0 */
[----:B------:R-:W-:Y:S01]  /*8c30*/  IMAD.WIDE R96, R19, 0x2, R96 ;  /* 0x0000000213607825 */ /* 0x000fe200078e0260 */
[----:B------:R-:W4:Y:S01]  /*8c40*/  @!P2 LDG.E.U16 R25, desc[UR20][R146.64] ;  /* 0x000000149219a981 */ /* 0x000f22000c1e1500 */
[----:B0-----:R-:W-:-:S02]  /*8c50*/  PRMT R223, RZ, 0x7610, R223 ;  /* 0x00007610ffdf7816 */ /* 0x001fc400000000df */
[C---:B------:R-:W-:Y:S01]  /*8c60*/  IMAD.WIDE R100, R19.reuse, 0x2, R100 ;  /* 0x0000000213647825 */ /* 0x040fe200078e0264 */
[----:B------:R0:W-:Y:S01]  /*8c70*/  STS.U16 [R21+UR9+0xbb00], R225 ;  /* 0x00bb00e115007988 */ /* 0x0001e20008000409 */
[----:B------:R-:W-:Y:S02]  /*8c80*/  PRMT R226, RZ, 0x7610, R226 ;  /* 0x00007610ffe27816 */ /* 0x000fe400000000e2 */
[C---:B------:R-:W-:Y:S01]  /*8c90*/  IMAD.WIDE R104, R19.reuse, 0x2, R104 ;  /* 0x0000000213687825 */ /* 0x040fe200078e0268 */
[----:B------:R-:W4:Y:S03]  /*8ca0*/  @!P2 LDG.E.U16 R26, desc[UR20][R152.64] ;  /* 0x00000014981aa981 */ /* 0x000f26000c1e1500 */
[----:B------:R-:W-:Y:S01]  /*8cb0*/  IMAD.WIDE R108, R19, 0x2, R108 ;  /* 0x00000002136c7825 */ /* 0x000fe200078e026c */
[----:B------:R-:W4:Y:S01]  /*8cc0*/  @!P2 LDG.E.U16 R27, desc[UR20][R158.64] ;  /* 0x000000149e1ba981 */ /* 0x000f22000c1e1500 */
[----:B0-----:R-:W-:-:S02]  /*8cd0*/  PRMT R225, RZ, 0x7610, R225 ;  /* 0x00007610ffe17816 */ /* 0x001fc400000000e1 */
[C---:B------:R-:W-:Y:S01]  /*8ce0*/  IMAD.WIDE R112, R19.reuse, 0x2, R112 ;  /* 0x0000000213707825 */ /* 0x040fe200078e0270 */
[----:B------:R0:W-:Y:S04]  /*8cf0*/  STS.U16 [R21+UR9+0xbf00], R227 ;  /* 0x00bf00e315007988 */ /* 0x0001e80008000409 */
[----:B------:R-:W4:Y:S01]  /*8d00*/  @!P2 LDG.E.U16 R28, desc[UR20][R164.64] ;  /* 0x00000014a41ca981 */ /* 0x000f22000c1e1500 */
[----:B------:R-:W-:-:S03]  /*8d10*/  IMAD.WIDE R116, R19, 0x2, R116 ;  /* 0x0000000213747825 */ /* 0x000fc600078e0274 */
[----:B--2---:R1:W-:Y:S01]  /*8d20*/  STS.U16 [R2+UR9+0x4000], R228 ;  /* 0x004000e402007988 */ /* 0x0043e20008000409 */
[----:B0-----:R-:W-:-:S03]  /*8d30*/  PRMT R227, RZ, 0x7610, R227 ;  /* 0x00007610ffe37816 */ /* 0x001fc600000000e3 */
[----:B------:R-:W2:Y:S01]  /*8d40*/  @!P2 LDG.E.U16 R29, desc[UR20][R92.64] ;  /* 0x000000145c1da981 */ /* 0x000ea2000c1e1500 */
[----:B------:R-:W-:-:S03]  /*8d50*/  IMAD.WIDE R120, R19, 0x2, R120 ;  /* 0x0000000213787825 */ /* 0x000fc600078e0278 */
[----:B------:R-:W2:Y:S01]  /*8d60*/  @!P2 LDG.E.U16 R222, desc[UR20][R96.64] ;  /* 0x0000001460dea981 */ /* 0x000ea2000c1e1500 */
[----:B-1----:R-:W-:Y:S01]  /*8d70*/  PRMT R228, RZ, 0x7610, R228 ;  /* 0x00007610ffe47816 */ /* 0x002fe200000000e4 */
[C---:B------:R-:W-:Y:S02]  /*8d80*/  IMAD.WIDE R124, R19.reuse, 0x2, R124 ;  /* 0x00000002137c7825 */ /* 0x040fe400078e027c */
[----:B---3--:R0:W-:Y:S04]  /*8d90*/  STS.U16 [R2+UR9+0x4800], R230 ;  /* 0x004800e602007988 */ /* 0x0081e80008000409 */
[----:B------:R-:W3:Y:S01]  /*8da0*/  @!P2 LDG.E.U16 R223, desc[UR20][R100.64] ;  /* 0x0000001464dfa981 */ /* 0x000ee2000c1e1500 */
[----:B------:R-:W-:-:S03]  /*8db0*/  IMAD.WIDE R130, R19, 0x2, R130 ;  /* 0x0000000213827825 */ /* 0x000fc600078e0282 */
[----:B------:R-:W3:Y:S01]  /*8dc0*/  @!P2 LDG.E.U16 R224, desc[UR20][R104.64] ;  /* 0x0000001468e0a981 */ /* 0x000ee2000c1e1500 */
[----:B0-----:R-:W-:Y:S01]  /*8dd0*/  PRMT R230, RZ, 0x7610, R230 ;  /* 0x00007610ffe67816 */ /* 0x001fe200000000e6 */
[C---:B------:R-:W-:Y:S02]  /*8de0*/  IMAD.WIDE R136, R19.reuse, 0x2, R136 ;  /* 0x0000000213887825 */ /* 0x040fe400078e0288 */
[----:B------:R-:W3:Y:S02]  /*8df0*/  @!P2 LDG.E.U16 R225, desc[UR20][R108.64] ;  /* 0x000000146ce1a981 */ /* 0x000ee4000c1e1500 */
[C---:B------:R-:W-:Y:S02]  /*8e00*/  IMAD.WIDE R142, R19.reuse, 0x2, R142 ;  /* 0x00000002138e7825 */ /* 0x040fe400078e028e */
[----:B------:R-:W3:Y:S02]  /*8e10*/  @!P2 LDG.E.U16 R226, desc[UR20][R112.64] ;  /* 0x0000001470e2a981 */ /* 0x000ee4000c1e1500 */
[----:B------:R-:W-:-:S02]  /*8e20*/  IMAD.WIDE R148, R19, 0x2, R148 ;  /* 0x0000000213947825 */ /* 0x000fc400078e0294 */
[----:B----4-:R0:W-:Y:S04]  /*8e30*/  STS.U16 [R2+UR9+0x5800], R234 ;  /* 0x005800ea02007988 */ /* 0x0101e80008000409 */
[----:B------:R-:W4:Y:S01]  /*8e40*/  @!P2 LDG.E.U16 R227, desc[UR20][R116.64] ;  /* 0x0000001474e3a981 */ /* 0x000f22000c1e1500 */
[----:B------:R-:W-:-:S03]  /*8e50*/  IMAD.WIDE R154, R19, 0x2, R154 ;  /* 0x00000002139a7825 */ /* 0x000fc600078e029a */
[----:B------:R-:W4:Y:S01]  /*8e60*/  @!P2 LDG.E.U16 R228, desc[UR20][R120.64] ;  /* 0x0000001478e4a981 */ /* 0x000f22000c1e1500 */
[----:B0-----:R-:W-:Y:S01]  /*8e70*/  PRMT R234, RZ, 0x7610, R234 ;  /* 0x00007610ffea7816 */ /* 0x001fe200000000ea */
[C---:B------:R-:W-:Y:S02]  /*8e80*/  IMAD.WIDE R160, R19.reuse, 0x2, R160 ;  /* 0x0000000213a07825 */ /* 0x040fe400078e02a0 */
[----:B------:R0:W-:Y:S02]  /*8e90*/  STS.U16 [R2+UR9+0x6000], R236 ;  /* 0x006000ec02007988 */ /* 0x0001e40008000409 */
[C---:B------:R-:W-:Y:S02]  /*8ea0*/  IMAD.WIDE R220, R19.reuse, 0x2, R220 ;  /* 0x0000000213dc7825 */ /* 0x040fe400078e02dc */
[----:B------:R-:W4:Y:S02]  /*8eb0*/  @!P2 LDG.E.U16 R230, desc[UR20][R130.64] ;  /* 0x0000001482e6a981 */ /* 0x000f24000c1e1500 */
[----:B------:R-:W-:-:S02]  /*8ec0*/  IMAD.WIDE R94, R19, 0x2, R94 ;  /* 0x00000002135e7825 */ /* 0x000fc400078e025e */
[----:B------:R1:W-:Y:S01]  /*8ed0*/  STS.U16 [R2+UR9+0x7000], R240 ;  /* 0x007000f002007988 */ /* 0x0003e20008000409 */
[----:B0-----:R-:W-:Y:S01]  /*8ee0*/  PRMT R236, RZ, 0x7610, R236 ;  /* 0x00007610ffec7816 */ /* 0x001fe200000000ec */
[C---:B------:R-:W-:Y:S02]  /*8ef0*/  IMAD.WIDE R98, R19.reuse, 0x2, R98 ;  /* 0x0000000213627825 */ /* 0x040fe400078e0262 */
[----:B------:R0:W-:Y:S04]  /*8f00*/  STS.U16 [R2+UR9+0x7400], R241 ;  /* 0x007400f102007988 */ /* 0x0001e80008000409 */
[----:B------:R0:W-:Y:S01]  /*8f10*/  STS.U16 [R2+UR9+0x6800], R238 ;  /* 0x006800ee02007988 */ /* 0x0001e20008000409 */
[----:B------:R-:W-:Y:S01]  /*8f20*/  IMAD.WIDE R102, R19, 0x2, R102 ;  /* 0x0000000213667825 */ /* 0x000fe200078e0266 */
[----:B-1----:R-:W-:-:S02]  /*8f30*/  PRMT R240, RZ, 0x7610, R240 ;  /* 0x00007610fff07816 */ /* 0x002fc400000000f0 */
[----:B------:R-:W4:Y:S01]  /*8f40*/  @!P2 LDG.E.U16 R234, desc[UR20][R154.64] ;  /* 0x000000149aeaa981 */ /* 0x000f22000c1e1500 */
[C---:B------:R-:W-:Y:S01]  /*8f50*/  IMAD.WIDE R106, R19.reuse, 0x2, R106 ;  /* 0x00000002136a7825 */ /* 0x040fe200078e026a */
[----:B0-----:R-:W-:Y:S02]  /*8f60*/  PRMT R241, RZ, 0x7610, R241 ;  /* 0x00007610fff17816 */ /* 0x001fe400000000f1 */
[----:B------:R-:W4:Y:S01]  /*8f70*/  @!P2 LDG.E.U16 R236, desc[UR20][R220.64] ;  /* 0x00000014dceca981 */ /* 0x000f22000c1e1500 */
[----:B------:R-:W-:Y:S01]  /*8f80*/  PRMT R238, RZ, 0x7610, R238 ;  /* 0x00007610ffee7816 */ /* 0x000fe200000000ee */
[C---:B------:R-:W-:Y:S02]  /*8f90*/  IMAD.WIDE R110, R19.reuse, 0x2, R110 ;  /* 0x00000002136e7825 */ /* 0x040fe400078e026e */
[----:B------:R-:W4:Y:S02]  /*8fa0*/  @!P2 LDG.E.U16 R240, desc[UR20][R106.64] ;  /* 0x000000146af0a981 */ /* 0x000f24000c1e1500 */
[----:B------:R-:W-:-:S02]  /*8fb0*/  IMAD.WIDE R114, R19, 0x2, R114 ;  /* 0x0000000213727825 */ /* 0x000fc400078e0272 */
[----:B------:R-:W4:Y:S02]  /*8fc0*/  @!P2 LDG.E.U16 R238, desc[UR20][R98.64] ;  /* 0x0000001462eea981 */ /* 0x000f24000c1e1500 */
[C---:B------:R-:W-:Y:S02]  /*8fd0*/  IMAD.WIDE R118, R19.reuse, 0x2, R118 ;  /* 0x0000000213767825 */ /* 0x040fe400078e0276 */
[----:B------:R-:W4:Y:S02]  /*8fe0*/  @!P2 LDG.E.U16 R241, desc[UR20][R110.64] ;  /* 0x000000146ef1a981 */ /* 0x000f24000c1e1500 */
[C---:B------:R-:W-:Y:S02]  /*8ff0*/  IMAD.WIDE R122, R19.reuse, 0x2, R122 ;  /* 0x00000002137a7825 */ /* 0x040fe400078e027a */
[----:B------:R0:W5:Y:S02]  /*9000*/  LDL.LU R21, [R1+0x108] ;  /* 0x0001080001157983 */ /* 0x0001640000300800 */
[----:B------:R-:W-:-:S04]  /*9010*/  IMAD.WIDE R126, R19, 0x2, R126 ;  /* 0x00000002137e7825 */ /* 0x000fc800078e027e */
[----:B------:R-:W-:Y:S01]  /*9020*/  IMAD.WIDE R132, R19, 0x2, R132 ;  /* 0x0000000213847825 */ /* 0x000fe200078e0284 */
[----:B------:R1:W-:Y:S04]  /*9030*/  STS.U16 [R2+UR9+0x4400], R229 ;  /* 0x004400e502007988 */ /* 0x0003e80008000409 */
[----:B------:R0:W-:Y:S01]  /*9040*/  STS.U16 [R2+UR9+0x4c00], R231 ;  /* 0x004c00e702007988 */ /* 0x0001e20008000409 */
[----:B-1----:R-:W-:-:S03]  /*9050*/  PRMT R229, RZ, 0x7610, R229 ;  /* 0x00007610ffe57816 */ /* 0x002fc600000000e5 */
        /* <DEDUP_REMOVED lines=24> */
[----:B------:R0:W-:Y:S01]  /*91e0*/  STS.U16 [R0+UR9+0x4900], R246 ;  /* 0x004900f600007988 */ /* 0x0001e20008000409 */
[----:B------:R-:W-:-:S03]  /*91f0*/  IMAD.WIDE R138, R19, 0x2, R138 ;  /* 0x00000002138a7825 */ /* 0x000fc600078e028a */
[----:B------:R-:W4:Y:S01]  /*9200*/  @!P2 LDG.E.U16 R239, desc[UR20][R102.64] ;  /* 0x0000001466efa981 */ /* 0x000f22000c1e1500 */
[----:B-1----:R-:W-:-:S03]  /*9210*/  PRMT R245, RZ, 0x7610, R245 ;  /* 0x00007610fff57816 */ /* 0x002fc600000000f5 */
[----:B------:R1:W-:Y:S01]  /*9220*/  STS.U16 [R0+UR9+0x4d00], R247 ;  /* 0x004d00f700007988 */ /* 0x0003e20008000409 */
[----:B0-----:R-:W-:-:S03]  /*9230*/  PRMT R246, RZ, 0x7610, R246 ;  /* 0x00007610fff67816 */ /* 0x001fc600000000f6 */
[----:B------:R0:W-:Y:S01]  /*9240*/  STS.U16 [R0+UR9+0x5100], R248 ;  /* 0x005100f800007988 */ /* 0x0001e20008000409 */
[----:B------:R-:W-:-:S03]  /*9250*/  IMAD.WIDE R144, R19, 0x2, R144 ;  /* 0x0000000213907825 */ /* 0x000fc600078e0290 */
[----:B------:R0:W-:Y:S01]  /*9260*/  STS.U16 [R0+UR9+0x5500], R249 ;  /* 0x005500f900007988 */ /* 0x0001e20008000409 */
[----:B-1----:R-:W-:-:S03]  /*9270*/  PRMT R247, RZ, 0x7610, R247 ;  /* 0x00007610fff77816 */ /* 0x002fc600000000f7 */
[----:B------:R-:W4:Y:S01]  /*9280*/  @!P2 LDG.E.U16 R242, desc[UR20][R114.64] ;  /* 0x0000001472f2a981 */ /* 0x000f22000c1e1500 */
[----:B0-----:R-:W-:Y:S01]  /*9290*/  PRMT R248, RZ, 0x7610, R248 ;  /* 0x00007610fff87816 */ /* 0x001fe200000000f8 */
[----:B------:R-:W-:Y:S02]  /*92a0*/  IMAD.WIDE R150, R19, 0x2, R150 ;  /* 0x0000000213967825 */ /* 0x000fe400078e0296 */
[----:B------:R0:W-:Y:S01]  /*92b0*/  STS.U16 [R0+UR9+0x5900], R250 ;  /* 0x005900fa00007988 */ /* 0x0001e20008000409 */
[----:B------:R-:W-:-:S03]  /*92c0*/  PRMT R249, RZ, 0x7610, R249 ;  /* 0x00007610fff97816 */ /* 0x000fc600000000f9 */
[----:B------:R-:W4:Y:S01]  /*92d0*/  @!P2 LDG.E.U16 R243, desc[UR20][R118.64] ;  /* 0x0000001476f3a981 */ /* 0x000f22000c1e1500 */
[----:B------:R-:W-:-:S03]  /*92e0*/  IMAD.WIDE R156, R19, 0x2, R156 ;  /* 0x00000002139c7825 */ /* 0x000fc600078e029c */
[----:B------:R1:W-:Y:S01]  /*92f0*/  STS.U16 [R0+UR9+0x5d00], R251 ;  /* 0x005d00fb00007988 */ /* 0x0003e20008000409 */
[----:B0-----:R-:W-:-:S03]  /*9300*/  PRMT R250, RZ, 0x7610, R250 ;  /* 0x00007610fffa7816 */ /* 0x001fc600000000fa */
[----:B------:R-:W4:Y:S01]  /*9310*/  @!P2 LDG.E.U16 R244, desc[UR20][R122.64] ;  /* 0x000000147af4a981 */ /* 0x000f22000c1e1500 */
[----:B------:R-:W-:-:S03]  /*9320*/  IMAD.WIDE R162, R19, 0x2, R162 ;  /* 0x0000000213a27825 */ /* 0x000fc600078e02a2 */
[----:B------:R0:W-:Y:S01]  /*9330*/  STS.U16 [R0+UR9+0x6100], R252 ;  /* 0x006100fc00007988 */ /* 0x0001e20008000409 */
[----:B-1----:R-:W-:-:S03]  /*9340*/  PRMT R251, RZ, 0x7610, R251 ;  /* 0x00007610fffb7816 */ /* 0x002fc600000000fb */
[----:B------:R-:W4:Y:S01]  /*9350*/  @!P2 LDG.E.U16 R245, desc[UR20][R126.64] ;  /* 0x000000147ef5a981 */ /* 0x000f22000c1e1500 */
[----:B------:R-:W-:-:S03]  /*9360*/  IMAD.WIDE R90, R19, 0x2, R90 ;  /* 0x00000002135a7825 */ /* 0x000fc600078e025a */
[----:B------:R-:W4:Y:S01]  /*9370*/  @!P2 LDG.E.U16 R246, desc[UR20][R132.64] ;  /* 0x0000001484f6a981 */ /* 0x000f22000c1e1500 */
[----:B0-----:R-:W-:-:S03]  /*9380*/  PRMT R252, RZ, 0x7610, R252 ;  /* 0x00007610fffc7816 */ /* 0x001fc600000000fc */
[----:B------:R-:W4:Y:S04]  /*9390*/  @!P2 LDG.E.U16 R247, desc[UR20][R138.64] ;  /* 0x000000148af7a981 */ /* 0x000f28000c1e1500 */
[----:B------:R-:W4:Y:S04]  /*93a0*/  @!P2 LDG.E.U16 R248, desc[UR20][R144.64] ;  /* 0x0000001490f8a981 */ /* 0x000f28000c1e1500 */
[----:B------:R-:W4:Y:S04]  /*93b0*/  @!P2 LDG.E.U16 R249, desc[UR20][R150.64] ;  /* 0x0000001496f9a981 */ /* 0x000f28000c1e1500 */
[----:B------:R-:W4:Y:S04]  /*93c0*/  @!P2 LDG.E.U16 R250, desc[UR20][R156.64] ;  /* 0x000000149cfaa981 */ /* 0x000f28000c1e1500 */
[----:B------:R-:W4:Y:S04]  /*93d0*/  @!P2 LDG.E.U16 R251, desc[UR20][R162.64] ;  /* 0x00000014a2fba981 */ /* 0x000f28000c1e1500 */
[----:B------:R-:W4:Y:S04]  /*93e0*/  @!P2 LDG.E.U16 R252, desc[UR20][R90.64] ;  /* 0x000000145afca981 */ /* 0x000f28000c1e1500 */
[----:B------:R0:W-:Y:S04]  /*93f0*/  STS.U16 [R0+UR9+0x6500], R22 ;  /* 0x0065001600007988 */ /* 0x0001e80008000409 */
[----:B0-----:R0:W5:Y:S01]  /*9400*/  LDL.LU R0, [R1+0x104] ;  /* 0x0001040001007983 */ /* 0x0011620000300800 */
[----:B------:R-:W-:-:S05]  /*9410*/  LOP3.LUT R22, R2, 0x20, RZ, 0x3c, !PT ;  /* 0x0000002002167812 */ /* 0x000fca00078e3cff */
[----:B------:R1:W-:Y:S04]  /*9420*/  STS.U16 [R22+UR9+0x6900], R23 ;  /* 0x0069001716007988 */ /* 0x0003e80008000409 */
[----:B------:R-:W-:Y:S04]  /*9430*/  STS.U16 [R22+UR9+0x6d00], R24 ;  /* 0x006d001816007988 */ /* 0x000fe80008000409 */
[----:B------:R-:W-:Y:S01]  /*9440*/  STS.U16 [R22+UR9+0x7100], R25 ;  /* 0x0071001916007988 */ /* 0x000fe20008000409 */
[----:B-1----:R-:W-:-:S03]  /*9450*/  LOP3.LUT R23, R2, 0x40, RZ, 0x3c, !PT ;  /* 0x0000004002177812 */ /* 0x002fc600078e3cff */
[----:B------:R-:W-:Y:S04]  /*9460*/  STS.U16 [R22+UR9+0x7500], R26 ;  /* 0x0075001a16007988 */ /* 0x000fe80008000409 */
[----:B------:R-:W-:Y:S04]  /*9470*/  STS.U16 [R22+UR9+0x7900], R27 ;  /* 0x0079001b16007988 */ /* 0x000fe80008000409 */
[----:B------:R1:W-:Y:S04]  /*9480*/  STS.U16 [R22+UR9+0x7d00], R28 ;  /* 0x007d001c16007988 */ /* 0x0003e80008000409 */
[----:B--2---:R0:W-:Y:S04]  /*9490*/  STS.U16 [R23+UR9+0x4200], R29 ;  /* 0x0042001d17007988 */ /* 0x0041e80008000409 */
[----:B------:R0:W-:Y:S04]  /*94a0*/  STS.U16 [R23+UR9+0x4600], R222 ;  /* 0x004600de17007988 */ /* 0x0001e80008000409 */
[----:B---3--:R0:W-:Y:S04]  /*94b0*/  STS.U16 [R23+UR9+0x4a00], R223 ;  /* 0x004a00df17007988 */ /* 0x0081e80008000409 */
[----:B------:R0:W-:Y:S04]  /*94c0*/  STS.U16 [R23+UR9+0x4e00], R224 ;  /* 0x004e00e017007988 */ /* 0x0001e80008000409 */
[----:B------:R0:W-:Y:S04]  /*94d0*/  STS.U16 [R23+UR9+0x5200], R225 ;  /* 0x005200e117007988 */ /* 0x0001e80008000409 */
[----:B------:R0:W-:Y:S01]  /*94e0*/  STS.U16 [R23+UR9+0x5600], R226 ;  /* 0x005600e217007988 */ /* 0x0001e20008000409 */
[----:B-1----:R-:W-:-:S03]  /*94f0*/  LOP3.LUT R22, R2, 0x60, RZ, 0x3c, !PT ;  /* 0x0000006002167812 */ /* 0x002fc600078e3cff */
[----:B----4-:R0:W-:Y:S04]  /*9500*/  STS.U16 [R23+UR9+0x5a00], R227 ;  /* 0x005a00e317007988 */ /* 0x0101e80008000409 */
[----:B------:R0:W-:Y:S01]  /*9510*/  STS.U16 [R23+UR9+0x5e00], R228 ;  /* 0x005e00e417007988 */ /* 0x0001e20008000409 */
[----:B------:R-:W-:-:S04]  /*9520*/  ULEA UR11, UR18, UR9, 0x3 ;  /* 0x00000009120b7291 */ /* 0x000fc8000f8e18ff */
[----:B------:R-:W-:Y:S01]  /*9530*/  UIADD3 UR11, UPT, UPT, UR11, 0xc000, URZ ;  /* 0x0000c0000b0b7890 */ /* 0x000fe2000fffe0ff */
[----:B------:R0:W-:Y:S04]  /*9540*/  STS.U16 [R23+UR9+0x6200], R229 ;  /* 0x006200e517007988 */ /* 0x0001e80008000409 */
        /* <DEDUP_REMOVED lines=22> */
[----:B------:R0:W-:Y:S01]  /*96b0*/  STS.U16 [R22+UR9+0x7f00], R252 ;  /* 0x007f00fc16007988 */ /* 0x0001e20008000409 */
[----:B------:R1:W-:Y:S06]  /*96c0*/  MEMBAR.ALL.CTA ;  /* 0x0000000000007992 */ /* 0x0003ec0000008000 */
[----:B-1----:R-:W1:Y:S02]  /*96d0*/  FENCE.VIEW.ASYNC.S ;  /* 0x00000000000073c6 */ /* 0x002e640000000000 */
[----:B-1----:R-:W-:Y:S06]  /*96e0*/  BAR.SYNC.DEFER_BLOCKING 0x0 ;  /* 0x0000000000007b1d */ /* 0x002fec0000010000 */
[----:B------:R-:W-:Y:S05]  /*96f0*/  @P0 BRA `(.L_x_9) ;  /* 0x00000000004c0947 */ /* 0x000fea0003800000 */
[----:B------:R-:W-:Y:S01]  /*9700*/  UMOV UR13, 0x40004040 ;  /* 0x40004040000d7882 */ /* 0x000fe20000000000 */
        /* <DEDUP_REMOVED lines=9> */
[----:B------:R1:W-:Y:S01]  /*97a0*/  UTCHMMA gdesc[UR12], gdesc[UR14], tmem[UR8], tmem[UR16], idesc[UR17], UPT ;  /* 0x00ff100e0c0075ea */ /* 0x0003e2000b800008 */
        /* <DEDUP_REMOVED lines=8> */
.L_x_9:
[----:B------:R-:W-:Y:S01]  /*9830*/  UIADD3 UR18, UPT, UPT, UR18, 0x1, URZ ;  /* 0x0000000112127890 */ /* 0x000fe2000fffe0ff */
[----:B-----5:R-:W-:Y:S01]  /*9840*/  VIADD R21, R21, 0xffffffff ;  /* 0xffffffff15157836 */ /* 0x020fe20000000000 */
[----:B------:R-:W-:Y:S02]  /*9850*/  UIADD3 UR19, UPT, UPT, UR19, -0x40, URZ ;  /* 0xffffffc013137890 */ /* 0x000fe4000fffe0ff */
[----:B------:R-:W-:Y:S02]  /*9860*/  UISETP.GT.AND UP1, UPT, UR18, 0x1, UPT ;  /* 0x000000011200788c */ /* 0x000fe4000bf24270 */
[----:B------:R-:W-:Y:S02]  /*9870*/  ISETP.NE.U32.AND P2, PT, R21, RZ, PT ;  /* 0x000000ff1500720c */ /* 0x000fe40003f45070 */
[----:B-1----:R-:W-:Y:S02]  /*9880*/  USEL UR4, URZ, 0x1, !UP1 ;  /* 0x00000001ff047887 */ /* 0x002fe4000c800000 */
[----:B------:R-:W-:-:S02]  /*9890*/  USEL UR18, UR18, URZ, !UP1 ;  /* 0x000000ff12127287 */ /* 0x000fc4000c800000 */
[----:B------:R-:W-:-:S03]  /*98a0*/  ULOP3.LUT UR6, UR5, UR4, URZ, 0x3c, !UPT ;  /* 0x0000000405067292 */ /* 0x000fc6000f8e3cff */
[----:B------:R-:W-:-:S04]  /*98b0*/  UMOV UR4, UR5 ;  /* 0x0000000500047c82 */ /* 0x000fc80008000000 */
[----:B------:R-:W-:Y:S01]  /*98c0*/  UMOV UR5, UR6 ;  /* 0x0000000600057c82 */ /* 0x000fe20008000000 */
[----:B------:R-:W-:Y:S05]  /*98d0*/  @P2 BRA `(.L_x_10) ;  /* 0xffffffdc00cc2947 */ /* 0x000fea000383ffff */
.L_x_7:
[----:B------:R-:W2:Y:S01]  /*98e0*/  LDL.LU R24, [R1] ;  /* 0x0000000001187983 */ /* 0x000ea20000300800 */
[----:B------:R-:W1:Y:S01]  /*98f0*/  LDCU.128 UR12, c[0x0][0x390] ;  /* 0x00007200ff0c77ac */ /* 0x000e620008000c00 */
[----:B------:R-:W3:Y:S02]  /*9900*/  LDC R79, c[0x0][0x3b8] ;  /* 0x0000ee00ff4f7b82 */ /* 0x000ee40000000800 */
[----:B0-----:R-:W1:Y:S01]  /*9910*/  LDL R23, [R1+0x84] ;  /* 0x0000840001177983 */ /* 0x001e620000100800 */
[----:B------:R-:W0:Y:S01]  /*9920*/  LDCU UR5, c[0x0][0x3b4] ;  /* 0x00007680ff0577ac */ /* 0x000e220008000800 */
[----:B------:R-:W4:Y:S02]  /*9930*/  S2R R22, SR_TID.X ;  /* 0x0000000000167919 */ /* 0x000f240000002100 */
[C---:B----4-:R-:W-:Y:S02]  /*9940*/  IMAD.SHL.U32 R2, R22.reuse, 0x80, RZ ;  /* 0x0000008016027824 */ /* 0x050fe400078e00ff */
[----:B------:R-:W-:-:S03]  /*9950*/  IMAD.SHL.U32 R80, R22, 0x10, RZ ;  /* 0x0000001016507824 */ /* 0x000fc600078e00ff */
[----:B------:R-:W-:Y:S02]  /*9960*/  LOP3.LUT R68, R2, 0x800, RZ, 0xc0, !PT ;  /* 0x0000080002447812 */ /* 0x000fe400078ec0ff */
[----:B------:R-:W-:Y:S02]  /*9970*/  LOP3.LUT R3, R80, 0xf0, RZ, 0xc0, !PT ;  /* 0x000000f050037812 */ /* 0x000fe400078ec0ff */
[----:B--2---:R-:W-:Y:S02]  /*9980*/  ISETP.GE.AND P2, PT, R24, 0x40, PT ;  /* 0x000000401800780c */ /* 0x004fe40003f46270 */
[----:B-1----:R-:W-:-:S11]  /*9990*/  ISETP.GE.AND P0, PT, R23, UR14, PT ;  /* 0x0000000e17007c0c */ /* 0x002fd6000bf06270 */
[----:B0--3--:R-:W-:Y:S05]  /*99a0*/  @!P2 BRA `(.L_x_11) ;  /* 0x000000000010a947 */ /* 0x009fea0003800000 */
[----:B------:R-:W-:-:S06]  /*99b0*/  USHF.L.U32 UR4, UR4, 0x1f, URZ ;  /* 0x0000001f04047899 */ /* 0x000fcc00080006ff */
[----:B------:R-:W-:-:S04]  /*99c0*/  IMAD.U32 R2, RZ, RZ, UR4 ;  /* 0x00000004ff027e24 */ /* 0x000fc8000f8e00ff */
[----:B------:R-:W0:Y:S02]  /*99d0*/  SYNCS.PHASECHK.TRANS64.TRYWAIT P2, [UR11], R2 ;  /* 0x00000002ff0075a7 */ /* 0x000e24000804110b */
[----:B0-----:R-:W-:Y:S05]  /*99e0*/  @!P2 BRA `(.L_x_12) ;  /* 0x000000200058a947 */ /* 0x001fea0003800000 */
.L_x_11:
[----:B------:R-:W2:Y:S04]  /*99f0*/  LDL.LU R71, [R1+0x84] ;  /* 0x0000840001477983 */ /* 0x000ea80000300800 */
[----:B------:R-:W3:Y:S04]  /*9a00*/  LDL.LU R74, [R1+0xc8] ;  /* 0x0000c800014a7983 */ /* 0x000ee80000300800 */
[----:B------:R-:W4:Y:S04]  /*9a10*/  LDL.LU R72, [R1+0xc4] ;  /* 0x0000c40001487983 */ /* 0x000f280000300800 */
[----:B------:R-:W5:Y:S04]  /*9a20*/  LDL.LU R69, [R1+0x80] ;  /* 0x0000800001457983 */ /* 0x000f680000300800 */
[----:B------:R-:W5:Y:S04]  /*9a30*/  LDL.LU R70, [R1+0x7c] ;  /* 0x00007c0001467983 */ /* 0x000f680000300800 */
[----:B------:R-:W5:Y:S04]  /*9a40*/  LDL.LU R85, [R1+0x8] ;  /* 0x0000080001557983 */ /* 0x000f680000300800 */
[----:B------:R-:W5:Y:S01]  /*9a50*/  LDL.LU R88, [R1+0x4] ;  /* 0x0000040001587983 */ /* 0x000f620000300800 */
[----:B------:R-:W-:Y:S01]  /*9a60*/  IADD3 R73, PT, PT, R3, UR9, R68 ;  /* 0x0000000903497c10 */ /* 0x000fe2000fffe044 */
[C---:B------:R-:W-:Y:S01]  /*9a70*/  IMAD R3, R0.reuse, R79, RZ ;  /* 0x0000004f00037224 */ /* 0x040fe200078e02ff */
[----:B------:R-:W-:Y:S01]  /*9a80*/  ISETP.LT.AND P5, PT, R0, UR15, !P0 ;  /* 0x0000000f00007c0c */ /* 0x000fe2000c7a1270 */
[----:B------:R-:W-:Y:S01]  /*9a90*/  BAR.SYNC.DEFER_BLOCKING 0x0 ;  /* 0x0000000000007b1d */ /* 0x000fe20000010000 */
[----:B------:R-:W-:-:S05]  /*9aa0*/  LOP3.LUT R80, R80, 0x7f0, RZ, 0xc0, !PT ;  /* 0x000007f050507812 */ /* 0x000fca00078ec0ff */
[----:B------:R-:W5:Y:S04]  /*9ab0*/  LDL.LU R87, [R1+0x78] ;  /* 0x0000780001577983 */ /* 0x000f680000300800 */
[----:B------:R-:W5:Y:S01]  /*9ac0*/  LDL.LU R86, [R1+0x74] ;  /* 0x0000740001567983 */ /* 0x000f620000300800 */
[----:B------:R-:W0:Y:S02]  /*9ad0*/  @!P1 SYNCS.CCTL.IV [UR9+0xc000] ;  /* 0x00c00000ff0099b1 */ /* 0x000e240008000009 */
[----:B0-----:R-:W-:Y:S06]  /*9ae0*/  BAR.SYNC.DEFER_BLOCKING 0x0 ;  /* 0x0000000000007b1d */ /* 0x001fec0000010000 */
[----:B------:R-:W-:Y:S01]  /*9af0*/  LDTM.16dp32bit_t0_t15.x64 R4, tmem[UR10] ;  /* 0x0000000a000479ee */ /* 0x000fe20008b00000 */
[----:B------:R-:W0:Y:S01]  /*9b00*/  LDTM.16dp32bit_t16_t31.x64 R4, tmem[UR10+0x40] ;  /* 0x0000400a000479ee */ /* 0x000e220008b20000 */
[----:B------:R-:W1:Y:S01]  /*9b10*/  @!P1 SYNCS.CCTL.IV [UR9+0xc008] ;  /* 0x00c00800ff0099b1 */ /* 0x000e620008000009 */
[----:B------:R-:W-:Y:S01]  /*9b20*/  NOP ;  /* 0x0000000000007918 */ /* 0x000fe20000000000 */
[----:B0-----:R-:W-:-:S02]  /*9b30*/  F2FP.F16.F32.PACK_AB R4, R6, R4 ;  /* 0x000000040604723e */ /* 0x001fc400000000ff */
[----:B------:R-:W-:Y:S02]  /*9b40*/  F2FP.F16.F32.PACK_AB R6, R14, R12 ;  /* 0x0000000c0e06723e */ /* 0x000fe400000000ff */
[----:B------:R-:W-:Y:S02]  /*9b50*/  F2FP.F16.F32.PACK_AB R20, R22, R20 ;  /* 0x000000141614723e */ /* 0x000fe400000000ff */
[----:B------:R-:W-:Y:S02]  /*9b60*/  F2FP.F16.F32.PACK_AB R22, R30, R28 ;  /* 0x0000001c1e16723e */ /* 0x000fe400000000ff */
[----:B------:R-:W-:Y:S02]  /*9b70*/  F2FP.F16.F32.PACK_AB R36, R38, R36 ;  /* 0x000000242624723e */ /* 0x000fe400000000ff */
[----:B------:R-:W-:Y:S02]  /*9b80*/  F2FP.F16.F32.PACK_AB R12, R39, R37 ;  /* 0x00000025270c723e */ /* 0x000fe400000000ff */
[----:B------:R-:W-:-:S02]  /*9b90*/  F2FP.F16.F32.PACK_AB R37, R42, R40 ;  /* 0x000000282a25723e */ /* 0x000fc400000000ff */
[----:B------:R-:W-:Y:S02]  /*9ba0*/  F2FP.F16.F32.PACK_AB R38, R46, R44 ;  /* 0x0000002c2e26723e */ /* 0x000fe400000000ff */
[----:B------:R-:W-:Y:S01]  /*9bb0*/  F2FP.F16.F32.PACK_AB R39, R50, R48 ;  /* 0x000000303227723e */ /* 0x000fe200000000ff */
[----:B--2---:R-:W-:Y:S02]  /*9bc0*/  IMAD R2, R71, UR5, RZ ;  /* 0x0000000547027c24 */ /* 0x004fe4000f8e02ff */
[----:B------:R-:W0:Y:S01]  /*9bd0*/  S2R R71, SR_TID.X ;  /* 0x0000000000477919 */ /* 0x000e220000002100 */
[----:B---3--:R-:W-:Y:S02]  /*9be0*/  ISETP.LT.AND P4, PT, R74, UR15, !P0 ;  /* 0x0000000f4a007c0c */ /* 0x008fe4000c781270 */
[----:B------:R-:W-:Y:S02]  /*9bf0*/  LEA R78, P6, R2, UR12, 0x1 ;  /* 0x0000000c024e7c11 */ /* 0x000fe4000f8c08ff */
[----:B----4-:R-:W-:-:S02]  /*9c00*/  ISETP.LT.AND P2, PT, R72, UR15, !P0 ;  /* 0x0000000f48007c0c */ /* 0x010fc4000c741270 */
[----:B------:R-:W-:Y:S02]  /*9c10*/  LEA.HI.X.SX32 R0, R2, UR13, 0x1, P6 ;  /* 0x0000000d02007c11 */ /* 0x000fe4000b0f0eff */
[C---:B-----5:R-:W-:Y:S01]  /*9c20*/  ISETP.LT.AND P3, PT, R69.reuse, UR15, !P0 ;  /* 0x0000000f45007c0c */ /* 0x060fe2000c761270 */
[----:B------:R-:W-:Y:S01]  /*9c30*/  IMAD R69, R69, R79, RZ ;  /* 0x0000004f45457224 */ /* 0x000fe200078e02ff */
[----:B------:R-:W-:-:S04]  /*9c40*/  LEA R2, P1, R3, R78, 0x1 ;  /* 0x0000004e03027211 */ /* 0x000fc800078208ff */
[----:B------:R-:W-:Y:S02]  /*9c50*/  LEA R72, P6, R69, R78, 0x1 ;  /* 0x0000004e45487211 */ /* 0x000fe400078c08ff */
[----:B------:R-:W-:Y:S01]  /*9c60*/  LEA.HI.X.SX32 R3, R3, R0, 0x1, P1 ;  /* 0x0000000003037211 */ /* 0x000fe200008f0eff */
[-C--:B------:R-:W-:Y:S01]  /*9c70*/  IMAD R77, R85, R79.reuse, RZ ;  /* 0x0000004f554d7224 */ /* 0x080fe200078e02ff */
[----:B------:R-:W-:Y:S01]  /*9c80*/  ISETP.LT.AND P1, PT, R70, UR15, !P0 ;  /* 0x0000000f46007c0c */ /* 0x000fe2000c721270 */
[-C--:B------:R-:W-:Y:S02]  /*9c90*/  IMAD R81, R88, R79.reuse, RZ ;  /* 0x0000004f58517224 */ /* 0x080fe400078e02ff */
[----:B0-----:R-:W-:Y:S02]  /*9ca0*/  IMAD.SHL.U32 R68, R71, 0x8, RZ ;  /* 0x0000000847447824 */ /* 0x001fe400078e00ff */
[----:B------:R-:W-:Y:S01]  /*9cb0*/  IMAD R71, R70, R79, RZ ;  /* 0x0000004f46477224 */ /* 0x000fe200078e02ff */
[----:B------:R-:W-:-:S02]  /*9cc0*/  F2FP.F16.F32.PACK_AB R70, R15, R13 ;  /* 0x0000000d0f46723e */ /* 0x000fc400000000ff */
[----:B------:R-:W-:-:S05]  /*9cd0*/  LOP3.LUT R68, R68, 0x300, RZ, 0xc0, !PT ;  /* 0x0000030044447812 */ /* 0x000fca00078ec0ff */
[----:B------:R-:W-:Y:S01]  /*9ce0*/  IMAD.IADD R84, R68, 0x1, R73 ;  /* 0x0000000144547824 */ /* 0x000fe200078e0249 */
[----:B------:R-:W-:Y:S02]  /*9cf0*/  LEA.HI.X.SX32 R73, R69, R0, 0x1, P6 ;  /* 0x0000000045497211 */ /* 0x000fe400030f0eff */
[----:B------:R-:W-:Y:S02]  /*9d00*/  LEA R74, P6, R71, R78, 0x1 ;  /* 0x0000004e474a7211 */ /* 0x000fe400078c08ff */
[----:B------:R-:W-:Y:S02]  /*9d10*/  F2FP.F16.F32.PACK_AB R68, R7, R5 ;  /* 0x000000050744723e */ /* 0x000fe400000000ff */
[----:B------:R-:W-:Y:S02]  /*9d20*/  LEA.HI.X.SX32 R75, R71, R0, 0x1, P6 ;  /* 0x00000000474b7211 */ /* 0x000fe400030f0eff */
[----:B------:R-:W-:Y:S02]  /*9d30*/  F2FP.F16.F32.PACK_AB R5, R10, R8 ;  /* 0x000000080a05723e */ /* 0x000fe400000000ff */
[----:B------:R-:W-:-:S02]  /*9d40*/  F2FP.F16.F32.PACK_AB R69, R11, R9 ;  /* 0x000000090b45723e */ /* 0x000fc400000000ff */
[----:B------:R-:W-:Y:S02]  /*9d50*/  F2FP.F16.F32.PACK_AB R7, R18, R16 ;  /* 0x000000101207723e */ /* 0x000fe400000000ff */
[----:B------:R-:W-:Y:S02]  /*9d60*/  F2FP.F16.F32.PACK_AB R71, R19, R17 ;  /* 0x000000111347723e */ /* 0x000fe400000000ff */
[----:B------:R-:W-:Y:S01]  /*9d70*/  LEA R76, P6, R77, R78, 0x1 ;  /* 0x0000004e4d4c7211 */ /* 0x000fe200078c08ff */
[----:B-1----:R-:W-:Y:S01]  /*9d80*/  STS.128 [R84], R4 ;  /* 0x0000000454007388 */ /* 0x002fe20000000c00 */
[----:B------:R-:W-:-:S03]  /*9d90*/  F2FP.F16.F32.PACK_AB R8, R23, R21 ;  /* 0x000000151708723e */ /* 0x000fc600000000ff */
[----:B------:R-:W-:Y:S01]  /*9da0*/  STS.128 [R84+0x400], R68 ;  /* 0x0004004454007388 */ /* 0x000fe20000000c00 */
[----:B------:R-:W-:Y:S02]  /*9db0*/  F2FP.F16.F32.PACK_AB R9, R27, R25 ;  /* 0x000000191b09723e */ /* 0x000fe400000000ff */
[----:B------:R-:W-:Y:S01]  /*9dc0*/  F2FP.F16.F32.PACK_AB R10, R31, R29 ;  /* 0x0000001d1f0a723e */ /* 0x000fe200000000ff */
[----:B------:R-:W-:Y:S01]  /*9dd0*/  BAR.SYNC.DEFER_BLOCKING 0x0 ;  /* 0x0000000000007b1d */ /* 0x000fe20000010000 */
[----:B------:R-:W-:Y:S02]  /*9de0*/  F2FP.F16.F32.PACK_AB R21, R26, R24 ;  /* 0x000000181a15723e */ /* 0x000fe400000000ff */
[----:B------:R-:W-:Y:S02]  /*9df0*/  F2FP.F16.F32.PACK_AB R23, R34, R32 ;  /* 0x000000202217723e */ /* 0x000fe400000000ff */
[----:B------:R-:W-:Y:S02]  /*9e00*/  F2FP.F16.F32.PACK_AB R11, R35, R33 ;  /* 0x00000021230b723e */ /* 0x000fe400000000ff */
[----:B------:R-:W-:-:S02]  /*9e10*/  LEA.HI.X.SX32 R77, R77, R0, 0x1, P6 ;  /* 0x000000004d4d7211 */ /* 0x000fc400030f0eff */
[----:B------:R-:W-:-:S04]  /*9e20*/  LEA R82, P6, R81, R78, 0x1 ;  /* 0x0000004e51527211 */ /* 0x000fc800078c08ff */
[----:B------:R-:W-:Y:S02]  /*9e30*/  LEA.HI.X.SX32 R83, R81, R0, 0x1, P6 ;  /* 0x0000000051537211 */ /* 0x000fe400030f0eff */
[----:B------:R-:W-:Y:S02]  /*9e40*/  ISETP.LT.AND P6, PT, R85, UR15, !P0 ;  /* 0x0000000f55007c0c */ /* 0x000fe4000c7c1270 */
[----:B------:R-:W2:Y:S04]  /*9e50*/  LDL.LU R85, [R1+0x70] ;  /* 0x0000700001557983 */ /* 0x000ea80000300800 */
[----:B------:R-:W3:Y:S04]  /*9e60*/  LDL.LU R81, [R1+0x6c] ;  /* 0x00006c0001517983 */ /* 0x000ee80000300800 */
[----:B------:R-:W0:Y:S04]  /*9e70*/  LDS.128 R4, [R80+UR9] ;  /* 0x0000000950047984 */ /* 0x000e280008000c00 */
[----:B------:R-:W-:Y:S01]  /*9e80*/  LDS.128 R24, [R80+UR9+0x800] ;  /* 0x0008000950187984 */ /* 0x000fe20008000c00 */
[----:B------:R-:W-:Y:S06]  /*9e90*/  BAR.SYNC.DEFER_BLOCKING 0x0 ;  /* 0x0000000000007b1d */ /* 0x000fec0000010000 */
[----:B------:R-:W4:Y:S04]  /*9ea0*/  LDL.LU R35, [R1+0x68] ;  /* 0x0000680001237983 */ /* 0x000f280000300800 */
[----:B------:R-:W-:Y:S04]  /*9eb0*/  STS.128 [R84], R20 ;  /* 0x0000001454007388 */ /* 0x000fe80000000c00 */
[----:B------:R-:W-:Y:S01]  /*9ec0*/  STS.128 [R84+0x400], R8 ;  /* 0x0004000854007388 */ /* 0x000fe20000000c00 */
[----:B------:R-:W-:Y:S06]  /*9ed0*/  BAR.SYNC.DEFER_BLOCKING 0x0 ;  /* 0x0000000000007b1d */ /* 0x000fec0000010000 */
[----:B------:R-:W1:Y:S04]  /*9ee0*/  LDS.128 R20, [R80+UR9] ;  /* 0x0000000950147984 */ /* 0x000e680008000c00 */
[----:B------:R-:W-:Y:S01]  /*9ef0*/  LDS.128 R8, [R80+UR9+0x800] ;  /* 0x0008000950087984 */ /* 0x000fe20008000c00 */
[----:B------:R-:W-:Y:S01]  /*9f00*/  BAR.SYNC.DEFER_BLOCKING 0x0 ;  /* 0x0000000000007b1d */ /* 0x000fe20000010000 */
[----:B------:R-:W-:-:S05]  /*9f10*/  F2FP.F16.F32.PACK_AB R13, R43, R41 ;  /* 0x000000292b0d723e */ /* 0x000fca00000000ff */
[----:B------:R5:W-:Y:S04]  /*9f20*/  STS.128 [R84], R36 ;  /* 0x0000002454007388 */ /* 0x000be80000000c00 */
[----:B-----5:R-:W5:Y:S04]  /*9f30*/  LDL.LU R36, [R1+0x64] ;  /* 0x0000640001247983 */ /* 0x020f680000300800 */
[----:B------:R-:W5:Y:S04]  /*9f40*/  LDL.LU R41, [R1+0x60] ;  /* 0x0000600001297983 */ /* 0x000f680000300800 */
[----:B------:R-:W5:Y:S01]  /*9f50*/  LDL.LU R34, [R1+0x5c] ;  /* 0x00005c0001227983 */ /* 0x000f620000300800 */
[----:B------:R-:W-:-:S02]  /*9f60*/  F2FP.F16.F32.PACK_AB R14, R47, R45 ;  /* 0x0000002d2f0e723e */ /* 0x000fc400000000ff */
[----:B------:R-:W-:Y:S02]  /*9f70*/  F2FP.F16.F32.PACK_AB R15, R51, R49 ;  /* 0x00000031330f723e */ /* 0x000fe400000000ff */
[----:B------:R-:W-:Y:S02]  /*9f80*/  F2FP.F16.F32.PACK_AB R52, R54, R52 ;  /* 0x000000343634723e */ /* 0x000fe400000000ff */
[----:B------:R-:W-:Y:S01]  /*9f90*/  F2FP.F16.F32.PACK_AB R16, R55, R53 ;  /* 0x000000353710723e */ /* 0x000fe200000000ff */
[----:B------:R-:W-:Y:S01]  /*9fa0*/  STS.128 [R84+0x400], R12 ;  /* 0x0004000c54007388 */ /* 0x000fe20000000c00 */
[----:B------:R-:W-:Y:S01]  /*9fb0*/  BAR.SYNC.DEFER_BLOCKING 0x0 ;  /* 0x0000000000007b1d */ /* 0x000fe20000010000 */
[----:B------:R-:W-:Y:S02]  /*9fc0*/  F2FP.F16.F32.PACK_AB R53, R58, R56 ;  /* 0x000000383a35723e */ /* 0x000fe400000000ff */
[----:B------:R-:W-:Y:S02]  /*9fd0*/  F2FP.F16.F32.PACK_AB R17, R59, R57 ;  /* 0x000000393b11723e */ /* 0x000fe400000000ff */
[----:B------:R-:W-:-:S02]  /*9fe0*/  F2FP.F16.F32.PACK_AB R18, R63, R61 ;  /* 0x0000003d3f12723e */ /* 0x000fc400000000ff */
[----:B------:R-:W-:Y:S01]  /*9ff0*/  F2FP.F16.F32.PACK_AB R19, R67, R65 ;  /* 0x000000414313723e */ /* 0x000fe200000000ff */
[----:B------:R-:W-:Y:S01]  /*a000*/  IMAD R33, R87, R79, RZ ;  /* 0x0000004f57217224 */ /* 0x000fe200078e02ff */
[----:B0-----:R-:W-:Y:S01]  /*a010*/  PRMT R32, R4, 0x7632, R32 ;  /* 0x0000763204207816 */ /* 0x001fe20000000020 */
[----:B------:R-:W5:Y:S04]  /*a020*/  LDL.LU R40, [R1+0x58] ;  /* 0x0000580001287983 */ /* 0x000f680000300800 */
[----:B------:R-:W0:Y:S04]  /*a030*/  LDS.128 R12, [R80+UR9] ;  /* 0x00000009500c7984 */ /* 0x000e280008000c00 */
[----:B------:R-:W-:Y:S01]  /*a040*/  LDS.128 R28, [R80+UR9+0x800] ;  /* 0x00080009501c7984 */ /* 0x000fe20008000c00 */
[----:B------:R-:W-:Y:S01]  /*a050*/  BAR.SYNC.DEFER_BLOCKING 0x0 ;  /* 0x0000000000007b1d */ /* 0x000fe20000010000 */
[----:B------:R-:W-:-:S02]  /*a060*/  F2FP.F16.F32.PACK_AB R54, R62, R60 ;  /* 0x0000003c3e36723e */ /* 0x000fc400000000ff */
[----:B------:R-:W-:-:S05]  /*a070*/  F2FP.F16.F32.PACK_AB R55, R66, R64 ;  /* 0x000000404237723e */ /* 0x000fca00000000ff */
[----:B------:R-:W-:Y:S04]  /*a080*/  STS.128 [R84], R52 ;  /* 0x0000003454007388 */ /* 0x000fe80000000c00 */
[----:B------:R1:W-:Y:S01]  /*a090*/  STS.128 [R84+0x400], R16 ;  /* 0x0004001054007388 */ /* 0x0003e20000000c00 */
[----:B------:R-:W-:Y:S01]  /*a0a0*/  BAR.SYNC.DEFER_BLOCKING 0x0 ;  /* 0x0000000000007b1d */ /* 0x000fe20000010000 */
[----:B------:R-:W-:Y:S01]  /*a0b0*/  PRMT R38, R5, 0x7632, R38 ;  /* 0x0000763205267816 */ /* 0x000fe20000000026 */
[----:B-1----:R-:W-:-:S04]  /*a0c0*/  IMAD R19, R86, R79, RZ ;  /* 0x0000004f56137224 */ /* 0x002fc800078e02ff */
[----:B------:R1:W-:Y:S01]  /*a0d0*/  @P5 STG.E.U16 desc[UR20][R2.64], R4 ;  /* 0x0000000402005986 */ /* 0x0003e2000c101514 */
[----:B------:R-:W-:-:S03]  /*a0e0*/  ISETP.LT.AND P5, PT, R88, UR15, !P0 ;  /* 0x0000000f58007c0c */ /* 0x000fc6000c7a1270 */
[----:B------:R0:W-:Y:S01]  /*a0f0*/  @P3 STG.E.U16 desc[UR20][R72.64], R32 ;  /* 0x0000002048003986 */ /* 0x0001e2000c101514 */
[----:B------:R-:W-:-:S03]  /*a100*/  ISETP.LT.AND P3, PT, R87, UR15, !P0 ;  /* 0x0000000f57007c0c */ /* 0x000fc6000c761270 */
[----:B------:R-:W-:Y:S01]  /*a110*/  @P1 STG.E.U16 desc[UR20][R74.64], R5 ;  /* 0x000000054a001986 */ /* 0x000fe2000c101514 */
[----:B------:R-:W-:-:S03]  /*a120*/  ISETP.LT.AND P1, PT, R86, UR15, !P0 ;  /* 0x0000000f56007c0c */ /* 0x000fc6000c721270 */
[----:B------:R0:W-:Y:S01]  /*a130*/  @P6 STG.E.U16 desc[UR20][R76.64], R38 ;  /* 0x000000264c006986 */ /* 0x0001e2000c101514 */
[----:B------:R-:W-:-:S04]  /*a140*/  LEA R16, P6, R33, R78, 0x1 ;  /* 0x0000004e21107211 */ /* 0x000fc800078c08ff */
[----:B------:R-:W-:Y:S02]  /*a150*/  LEA.HI.X.SX32 R17, R33, R0, 0x1, P6 ;  /* 0x0000000021117211 */ /* 0x000fe400030f0eff */
[C---:B-1----:R-:W-:Y:S02]  /*a160*/  LEA R2, P6, R19.reuse, R78, 0x1 ;  /* 0x0000004e13027211 */ /* 0x042fe400078c08ff */
[----:B0-----:R-:W-:Y:S02]  /*a170*/  PRMT R32, R6, 0x7632, R32 ;  /* 0x0000763206207816 */ /* 0x001fe40000000020 */
[----:B------:R-:W-:Y:S01]  /*a180*/  LEA.HI.X.SX32 R3, R19, R0, 0x1, P6 ;  /* 0x0000000013037211 */ /* 0x000fe200030f0eff */
[----:B------:R-:W5:Y:S04]  /*a190*/  LDL.LU R38, [R1+0x54] ;  /* 0x0000540001267983 */ /* 0x000f680000300800 */
[----:B------:R-:W-:Y:S04]  /*a1a0*/  @P5 STG.E.U16 desc[UR20][R82.64], R6 ;  /* 0x0000000652005986 */ /* 0x000fe8000c101514 */
[----:B------:R-:W-:Y:S04]  /*a1b0*/  @P3 STG.E.U16 desc[UR20][R16.64], R32 ;  /* 0x0000002010003986 */ /* 0x000fe8000c101514 */
[----:B------:R0:W-:Y:S04]  /*a1c0*/  @P1 STG.E.U16 desc[UR20][R2.64], R7 ;  /* 0x0000000702001986 */ /* 0x0001e8000c101514 */
[----:B------:R-:W5:Y:S01]  /*a1d0*/  LDL.LU R37, [R1+0x50] ;  /* 0x0000500001257983 */ /* 0x000f620000300800 */
[----:B0-----:R-:W-:Y:S01]  /*a1e0*/  PRMT R3, R7, 0x7632, R3 ;  /* 0x0000763207037816 */ /* 0x001fe20000000003 */
[----:B--2---:R-:W-:-:S02]  /*a1f0*/  IMAD R33, R85, R79, RZ ;  /* 0x0000004f55217224 */ /* 0x004fc400078e02ff */
[----:B---3--:R-:W-:-:S03]  /*a200*/  IMAD R19, R81, R79, RZ ;  /* 0x0000004f51137224 */ /* 0x008fc600078e02ff */
[-C--:B------:R-:W-:Y:S02]  /*a210*/  LEA R4, P6, R33, R78.reuse, 0x1 ;  /* 0x0000004e21047211 */ /* 0x080fe400078c08ff */
[----:B------:R-:W-:Y:S02]  /*a220*/  LEA R18, P1, R19, R78, 0x1 ;  /* 0x0000004e13127211 */ /* 0x000fe400078208ff */
[-C--:B------:R-:W-:Y:S02]  /*a230*/  LEA.HI.X.SX32 R5, R33, R0.reuse, 0x1, P6 ;  /* 0x0000000021057211 */ /* 0x080fe400030f0eff */
[----:B------:R-:W-:Y:S02]  /*a240*/  LEA.HI.X.SX32 R19, R19, R0, 0x1, P1 ;  /* 0x0000000013137211 */ /* 0x000fe400008f0eff */
[----:B------:R-:W-:Y:S02]  /*a250*/  ISETP.LT.AND P5, PT, R85, UR15, !P0 ;  /* 0x0000000f55007c0c */ /* 0x000fe4000c7a1270 */
[----:B------:R-:W-:-:S02]  /*a260*/  ISETP.LT.AND P3, PT, R81, UR15, !P0 ;  /* 0x0000000f51007c0c */ /* 0x000fc4000c761270 */
[C---:B----4-:R-:W-:Y:S01]  /*a270*/  ISETP.LT.AND P6, PT, R35.reuse, UR15, !P0 ;  /* 0x0000000f23007c0c */ /* 0x050fe2000c7c1270 */
[----:B------:R-:W-:-:S08]  /*a280*/  IMAD R33, R35, R79, RZ ;  /* 0x0000004f23217224 */ /* 0x000fd000078e02ff */
[----:B------:R0:W-:Y:S01]  /*a290*/  @P5 STG.E.U16 desc[UR20][R4.64], R3 ;  /* 0x0000000304005986 */ /* 0x0001e2000c101514 */
[----:B------:R-:W-:-:S03]  /*a2a0*/  LEA R16, P5, R33, R78, 0x1 ;  /* 0x0000004e21107211 */ /* 0x000fc600078a08ff */
[----:B------:R1:W-:Y:S01]  /*a2b0*/  @P3 STG.E.U16 desc[UR20][R18.64], R20 ;  /* 0x0000001412003986 */ /* 0x0003e2000c101514 */
[----:B------:R-:W-:Y:S01]  /*a2c0*/  LEA.HI.X.SX32 R17, R33, R0, 0x1, P5 ;  /* 0x0000000021117211 */ /* 0x000fe200028f0eff */
[CC--:B-----5:R-:W-:Y:S01]  /*a2d0*/  IMAD R35, R36.reuse, R79.reuse, RZ ;  /* 0x0000004f24237224 */ /* 0x0e0fe200078e02ff */
[----:B------:R-:W-:Y:S02]  /*a2e0*/  ISETP.LT.AND P1, PT, R36, UR15, !P0 ;  /* 0x0000000f24007c0c */ /* 0x000fe4000c721270 */
[----:B------:R-:W2:Y:S04]  /*a2f0*/  LDL.LU R36, [R1+0x4c] ;  /* 0x00004c0001247983 */ /* 0x000ea80000300800 */
[----:B------:R-:W3:Y:S01]  /*a300*/  LDL.LU R32, [R1+0x48] ;  /* 0x0000480001207983 */ /* 0x000ee20000300800 */
[----:B------:R-:W-:Y:S01]  /*a310*/  LEA R2, P3, R35, R78, 0x1 ;  /* 0x0000004e23027211 */ /* 0x000fe200078608ff */
[----:B------:R-:W-:-:S03]  /*a320*/  IMAD R33, R34, R79, RZ ;  /* 0x0000004f22217224 */ /* 0x000fc600078e02ff */
[----:B0-----:R-:W-:Y:S02]  /*a330*/  LEA.HI.X.SX32 R3, R35, R0, 0x1, P3 ;  /* 0x0000000023037211 */ /* 0x001fe400018f0eff */
[----:B------:R-:W-:Y:S02]  /*a340*/  ISETP.LT.AND P3, PT, R34, UR15, !P0 ;  /* 0x0000000f22007c0c */ /* 0x000fe4000c761270 */
[----:B------:R-:W4:Y:S01]  /*a350*/  LDL.LU R34, [R1+0x44] ;  /* 0x0000440001227983 */ /* 0x000f220000300800 */
[----:B------:R-:W-:Y:S01]  /*a360*/  PRMT R5, R20, 0x7632, R5 ;  /* 0x0000763214057816 */ /* 0x000fe20000000005 */
[C---:B------:R-:W-:Y:S01]  /*a370*/  IMAD R7, R41.reuse, R79, RZ ;  /* 0x0000004f29077224 */ /* 0x040fe200078e02ff */
[----:B------:R-:W-:Y:S01]  /*a380*/  ISETP.LT.AND P5, PT, R41, UR15, !P0 ;  /* 0x0000000f29007c0c */ /* 0x000fe2000c7a1270 */
[----:B-1----:R-:W5:Y:S04]  /*a390*/  LDL.LU R20, [R1+0x40] ;  /* 0x0000400001147983 */ /* 0x002f680000300800 */
[----:B------:R0:W-:Y:S01]  /*a3a0*/  @P6 STG.E.U16 desc[UR20][R16.64], R5 ;  /* 0x0000000510006986 */ /* 0x0001e2000c101514 */
[----:B------:R-:W-:-:S03]  /*a3b0*/  LEA R4, P6, R7, R78, 0x1 ;  /* 0x0000004e07047211 */ /* 0x000fc600078c08ff */
[----:B------:R1:W-:Y:S01]  /*a3c0*/  @P1 STG.E.U16 desc[UR20][R2.64], R21 ;  /* 0x0000001502001986 */ /* 0x0003e2000c101514 */
[----:B------:R-:W-:Y:S01]  /*a3d0*/  LEA R6, P1, R33, R78, 0x1 ;  /* 0x0000004e21067211 */ /* 0x000fe200078208ff */
[C---:B------:R-:W-:Y:S02]  /*a3e0*/  IMAD R19, R40.reuse, R79, RZ ;  /* 0x0000004f28137224 */ /* 0x040fe400078e02ff */
[----:B------:R-:W5:Y:S01]  /*a3f0*/  LDL.LU R18, [R1+0x3c] ;  /* 0x00003c0001127983 */ /* 0x000f620000300800 */
[-C--:B0-----:R-:W-:Y:S02]  /*a400*/  LEA.HI.X.SX32 R5, R7, R0.reuse, 0x1, P6 ;  /* 0x0000000007057211 */ /* 0x081fe400030f0eff */
[----:B------:R-:W-:Y:S02]  /*a410*/  ISETP.LT.AND P6, PT, R40, UR15, !P0 ;  /* 0x0000000f28007c0c */ /* 0x000fe4000c7c1270 */
[----:B-1----:R-:W-:Y:S02]  /*a420*/  PRMT R3, R21, 0x7632, R3 ;  /* 0x0000763215037816 */ /* 0x002fe40000000003 */
[----:B------:R-:W-:-:S03]  /*a430*/  LEA.HI.X.SX32 R7, R33, R0, 0x1, P1 ;  /* 0x0000000021077211 */ /* 0x000fc600008f0eff */
[----:B------:R0:W-:Y:S01]  /*a440*/  @P5 STG.E.U16 desc[UR20][R4.64], R3 ;  /* 0x0000000304005986 */ /* 0x0001e2000c101514 */
[----:B------:R-:W-:-:S03]  /*a450*/  LEA R16, P5, R19, R78, 0x1 ;  /* 0x0000004e13107211 */ /* 0x000fc600078a08ff */
[----:B------:R1:W-:Y:S01]  /*a460*/  @P3 STG.E.U16 desc[UR20][R6.64], R22 ;  /* 0x0000001606003986 */ /* 0x0003e2000c101514 */
[----:B------:R-:W-:Y:S02]  /*a470*/  LEA.HI.X.SX32 R17, R19, R0, 0x1, P5 ;  /* 0x0000000013117211 */ /* 0x000fe400028f0eff */
[----:B0-----:R-:W-:-:S05]  /*a480*/  PRMT R5, R22, 0x7632, R5 ;  /* 0x0000763216057816 */ /* 0x001fca0000000005 */
[----:B------:R0:W-:Y:S01]  /*a490*/  @P6 STG.E.U16 desc[UR20][R16.64], R5 ;  /* 0x0000000510006986 */ /* 0x0001e2000c101514 */
[----:B-1----:R-:W-:Y:S01]  /*a4a0*/  PRMT R22, R12, 0x7632, R22 ;  /* 0x000076320c167816 */ /* 0x002fe20000000016 */
[C---:B------:R-:W-:Y:S01]  /*a4b0*/  IMAD R33, R38.reuse, R79, RZ ;  /* 0x0000004f26217224 */ /* 0x040fe200078e02ff */
[----:B------:R-:W-:-:S04]  /*a4c0*/  ISETP.LT.AND P1, PT, R38, UR15, !P0 ;  /* 0x0000000f26007c0c */ /* 0x000fc8000c721270 */
[----:B------:R-:W-:-:S04]  /*a4d0*/  LEA R2, P3, R33, R78, 0x1 ;  /* 0x0000004e21027211 */ /* 0x000fc800078608ff */
[----:B------:R-:W-:Y:S02]  /*a4e0*/  LEA.HI.X.SX32 R3, R33, R0, 0x1, P3 ;  /* 0x0000000021037211 */ /* 0x000fe400018f0eff */
[----:B------:R-:W5:Y:S01]  /*a4f0*/  LDL.LU R33, [R1+0x38] ;  /* 0x0000380001217983 */ /* 0x000f620000300800 */
[C---:B------:R-:W-:Y:S01]  /*a500*/  IMAD R19, R37.reuse, R79, RZ ;  /* 0x0000004f25137224 */ /* 0x040fe200078e02ff */
[----:B------:R-:W-:-:S04]  /*a510*/  ISETP.LT.AND P5, PT, R37, UR15, !P0 ;  /* 0x0000000f25007c0c */ /* 0x000fc8000c7a1270 */
[C---:B------:R-:W-:Y:S01]  /*a520*/  LEA R4, P6, R19.reuse, R78, 0x1 ;  /* 0x0000004e13047211 */ /* 0x040fe200078c08ff */
[----:B------:R1:W-:Y:S03]  /*a530*/  @P1 STG.E.U16 desc[UR20][R2.64], R23 ;  /* 0x0000001702001986 */ /* 0x0003e6000c101514 */
[----:B0-----:R-:W-:Y:S02]  /*a540*/  LEA.HI.X.SX32 R5, R19, R0, 0x1, P6 ;  /* 0x0000000013057211 */ /* 0x001fe400030f0eff */
[----:B-1----:R-:W-:-:S05]  /*a550*/  PRMT R3, R23, 0x7632, R3 ;  /* 0x0000763217037816 */ /* 0x002fca0000000003 */
[----:B------:R-:W-:Y:S01]  /*a560*/  @P5 STG.E.U16 desc[UR20][R4.64], R3 ;  /* 0x0000000304005986 */ /* 0x000fe2000c101514 */
[CC--:B--2---:R-:W-:Y:S01]  /*a570*/  IMAD R21, R36.reuse, R79.reuse, RZ ;  /* 0x0000004f24157224 */ /* 0x0c4fe200078e02ff */
[----:B------:R-:W-:Y:S02]  /*a580*/  ISETP.LT.AND P3, PT, R36, UR15, !P0 ;  /* 0x0000000f24007c0c */ /* 0x000fe4000c761270 */
[C---:B---3--:R-:W-:Y:S01]  /*a590*/  ISETP.LT.AND P6, PT, R32.reuse, UR15, !P0 ;  /* 0x0000000f20007c0c */ /* 0x048fe2000c7c1270 */
[-C--:B------:R-:W-:Y:S01]  /*a5a0*/  IMAD R19, R32, R79.reuse, RZ ;  /* 0x0000004f20137224 */ /* 0x080fe200078e02ff */
[C---:B------:R-:W-:Y:S01]  /*a5b0*/  LEA R6, P1, R21.reuse, R78, 0x1 ;  /* 0x0000004e15067211 */ /* 0x040fe200078208ff */
[----:B------:R-:W2:Y:S03]  /*a5c0*/  LDL.LU R32, [R1+0x34] ;  /* 0x0000340001207983 */ /* 0x000ea60000300800 */
[----:B------:R-:W-:Y:S01]  /*a5d0*/  LEA.HI.X.SX32 R7, R21, R0, 0x1, P1 ;  /* 0x0000000015077211 */ /* 0x000fe200008f0eff */
[----:B------:R-:W3:Y:S04]  /*a5e0*/  LDL.LU R35, [R1+0x30] ;  /* 0x0000300001237983 */ /* 0x000ee80000300800 */
[----:B------:R0:W-:Y:S01]  /*a5f0*/  @P3 STG.E.U16 desc[UR20][R6.64], R12 ;  /* 0x0000000c06003986 */ /* 0x0001e2000c101514 */
[C---:B----4-:R-:W-:Y:S01]  /*a600*/  IMAD R21, R34.reuse, R79, RZ ;  /* 0x0000004f22157224 */ /* 0x050fe200078e02ff */
[----:B------:R-:W-:-:S02]  /*a610*/  ISETP.LT.AND P1, PT, R34, UR15, !P0 ;  /* 0x0000000f22007c0c */ /* 0x000fc4000c721270 */
[-C--:B------:R-:W-:Y:S01]  /*a620*/  LEA R16, P5, R19, R78.reuse, 0x1 ;  /* 0x0000004e13107211 */ /* 0x080fe200078a08ff */
[----:B------:R-:W1:Y:S04]  /*a630*/  LDS.128 R4, [R80+UR9] ;  /* 0x0000000950047984 */ /* 0x000e680008000c00 */
[----:B0-----:R-:W4:Y:S04]  /*a640*/  LDL.LU R12, [R1+0x2c] ;  /* 0x00002c00010c7983 */ /* 0x001f280000300800 */
[----:B------:R-:W4:Y:S04]  /*a650*/  LDL.LU R37, [R1+0x28] ;  /* 0x0000280001257983 */ /* 0x000f280000300800 */
[----:B------:R-:W4:Y:S01]  /*a660*/  LDL.LU R34, [R1+0x24] ;  /* 0x0000240001227983 */ /* 0x000f220000300800 */
[----:B------:R-:W-:-:S02]  /*a670*/  LEA R2, P3, R21, R78, 0x1 ;  /* 0x0000004e15027211 */ /* 0x000fc400078608ff */
[-C--:B------:R-:W-:Y:S01]  /*a680*/  LEA.HI.X.SX32 R17, R19, R0.reuse, 0x1, P5 ;  /* 0x0000000013117211 */ /* 0x080fe200028f0eff */
[CC--:B-----5:R-:W-:Y:S01]  /*a690*/  IMAD R19, R20.reuse, R79.reuse, RZ ;  /* 0x0000004f14137224 */ /* 0x0e0fe200078e02ff */
[----:B------:R-:W-:Y:S01]  /*a6a0*/  ISETP.LT.AND P5, PT, R20, UR15, !P0 ;  /* 0x0000000f14007c0c */ /* 0x000fe2000c7a1270 */
[----:B------:R-:W5:Y:S01]  /*a6b0*/  LDL.LU R36, [R1+0x20] ;  /* 0x0000200001247983 */ /* 0x000f620000300800 */
[----:B------:R-:W-:Y:S01]  /*a6c0*/  LEA.HI.X.SX32 R3, R21, R0, 0x1, P3 ;  /* 0x0000000015037211 */ /* 0x000fe200018f0eff */
[C---:B------:R-:W-:Y:S01]  /*a6d0*/  IMAD R21, R18.reuse, R79, RZ ;  /* 0x0000004f12157224 */ /* 0x040fe200078e02ff */
[----:B------:R-:W-:Y:S01]  /*a6e0*/  ISETP.LT.AND P3, PT, R18, UR15, !P0 ;  /* 0x0000000f12007c0c */ /* 0x000fe2000c761270 */
[----:B------:R-:W-:Y:S01]  /*a6f0*/  @P6 STG.E.U16 desc[UR20][R16.64], R22 ;  /* 0x0000001610006986 */ /* 0x000fe2000c101514 */
[----:B------:R-:W-:-:S03]  /*a700*/  LEA R18, P6, R19, R78, 0x1 ;  /* 0x0000004e13127211 */ /* 0x000fc600078c08ff */
[----:B------:R0:W-:Y:S01]  /*a710*/  @P1 STG.E.U16 desc[UR20][R2.64], R13 ;  /* 0x0000000d02001986 */ /* 0x0001e2000c101514 */
[----:B------:R-:W-:Y:S02]  /*a720*/  LEA R20, P1, R21, R78, 0x1 ;  /* 0x0000004e15147211 */ /* 0x000fe400078208ff */
[-C--:B------:R-:W-:Y:S01]  /*a730*/  LEA.HI.X.SX32 R19, R19, R0.reuse, 0x1, P6 ;  /* 0x0000000013137211 */ /* 0x080fe200030f0eff */
[----:B------:R-:W1:Y:S01]  /*a740*/  LDS.128 R80, [R80+UR9+0x800] ;  /* 0x0008000950507984 */ /* 0x000e620008000c00 */
[----:B------:R-:W-:Y:S02]  /*a750*/  LEA.HI.X.SX32 R21, R21, R0, 0x1, P1 ;  /* 0x0000000015157211 */ /* 0x000fe400008f0eff */
[----:B0-----:R-:W-:-:S05]  /*a760*/  PRMT R3, R13, 0x7632, R3 ;  /* 0x000076320d037816 */ /* 0x001fca0000000003 */
[----:B------:R0:W-:Y:S04]  /*a770*/  @P5 STG.E.U16 desc[UR20][R18.64], R3 ;  /* 0x0000000312005986 */ /* 0x0001e8000c101514 */
[----:B------:R0:W-:Y:S01]  /*a780*/  @P3 STG.E.U16 desc[UR20][R20.64], R14 ;  /* 0x0000000e14003986 */ /* 0x0001e2000c101514 */
[----:B------:R-:W-:Y:S01]  /*a790*/  PRMT R22, R14, 0x7632, R22 ;  /* 0x000076320e167816 */ /* 0x000fe20000000016 */
[C---:B------:R-:W-:Y:S01]  /*a7a0*/  IMAD R23, R33.reuse, R79, RZ ;  /* 0x0000004f21177224 */ /* 0x040fe200078e02ff */
[----:B------:R-:W-:-:S04]  /*a7b0*/  ISETP.LT.AND P6, PT, R33, UR15, !P0 ;  /* 0x0000000f21007c0c */ /* 0x000fc8000c7c1270 */
[----:B------:R-:W-:-:S04]  /*a7c0*/  LEA R16, P5, R23, R78, 0x1 ;  /* 0x0000004e17107211 */ /* 0x000fc800078a08ff */
[----:B------:R-:W-:-:S05]  /*a7d0*/  LEA.HI.X.SX32 R17, R23, R0, 0x1, P5 ;  /* 0x0000000017117211 */ /* 0x000fca00028f0eff */
[----:B------:R0:W-:Y:S01]  /*a7e0*/  @P6 STG.E.U16 desc[UR20][R16.64], R22 ;  /* 0x0000001610006986 */ /* 0x0001e2000c101514 */
[CC--:B--2---:R-:W-:Y:S01]  /*a7f0*/  IMAD R33, R32.reuse, R79.reuse, RZ ;  /* 0x0000004f20217224 */ /* 0x0c4fe200078e02ff */
[----:B------:R-:W-:Y:S02]  /*a800*/  ISETP.LT.AND P1, PT, R32, UR15, !P0 ;  /* 0x0000000f20007c0c */ /* 0x000fe4000c721270 */
[----:B------:R-:W2:Y:S02]  /*a810*/  LDL.LU R32, [R1+0x1c] ;  /* 0x00001c0001207983 */ /* 0x000ea40000300800 */
[----:B------:R-:W-:Y:S01]  /*a820*/  LEA R2, P3, R33, R78, 0x1 ;  /* 0x0000004e21027211 */ /* 0x000fe200078608ff */
[CC--:B---3--:R-:W-:Y:S01]  /*a830*/  IMAD R13, R35.reuse, R79.reuse, RZ ;  /* 0x0000004f230d7224 */ /* 0x0c8fe200078e02ff */
[----:B------:R-:W-:Y:S02]  /*a840*/  ISETP.LT.AND P5, PT, R35, UR15, !P0 ;  /* 0x0000000f23007c0c */ /* 0x000fe4000c7a1270 */
[----:B0-----:R-:W-:Y:S01]  /*a850*/  LEA.HI.X.SX32 R3, R33, R0, 0x1, P3 ;  /* 0x0000000021037211 */ /* 0x001fe200018f0eff */
[----:B------:R-:W3:Y:S04]  /*a860*/  LDL.LU R35, [R1+0x18] ;  /* 0x0000180001237983 */ /* 0x000ee80000300800 */
[----:B------:R-:W3:Y:S01]  /*a870*/  LDL.LU R20, [R1+0x14] ;  /* 0x0000140001147983 */ /* 0x000ee20000300800 */
[----:B----4-:R-:W-:-:S03]  /*a880*/  IMAD R19, R12, R79, RZ ;  /* 0x0000004f0c137224 */ /* 0x010fc600078e02ff */
[----:B------:R0:W-:Y:S02]  /*a890*/  @P1 STG.E.U16 desc[UR20][R2.64], R15 ;  /* 0x0000000f02001986 */ /* 0x0001e4000c101514 */
[----:B------:R-:W-:Y:S01]  /*a8a0*/  LEA R18, P1, R19, R78, 0x1 ;  /* 0x0000004e13127211 */ /* 0x000fe200078208ff */
[----:B------:R-:W-:-:S03]  /*a8b0*/  IMAD R23, R34, R79, RZ ;  /* 0x0000004f22177224 */ /* 0x000fc600078e02ff */
[----:B------:R-:W-:Y:S02]  /*a8c0*/  LEA.HI.X.SX32 R19, R19, R0, 0x1, P1 ;  /* 0x0000000013137211 */ /* 0x000fe400008f0eff */
[----:B------:R-:W-:Y:S02]  /*a8d0*/  ISETP.LT.AND P1, PT, R34, UR15, !P0 ;  /* 0x0000000f22007c0c */ /* 0x000fe4000c721270 */
[----:B------:R-:W4:Y:S04]  /*a8e0*/  LDL.LU R34, [R1+0x10] ;  /* 0x0000100001227983 */ /* 0x000f280000300800 */
[----:B------:R-:W4:Y:S01]  /*a8f0*/  LDL.LU R22, [R1+0xc] ;  /* 0x00000c0001167983 */ /* 0x000f220000300800 */
[----:B------:R-:W-:Y:S02]  /*a900*/  ISETP.LT.AND P3, PT, R12, UR15, !P0 ;  /* 0x0000000f0c007c0c */ /* 0x000fe4000c761270 */
[----:B------:R-:W-:Y:S01]  /*a910*/  LEA R12, P6, R13, R78, 0x1 ;  /* 0x0000004e0d0c7211 */ /* 0x000fe200078c08ff */
[----:B------:R-:W-:Y:S01]  /*a920*/  IMAD R21, R37, R79, RZ ;  /* 0x0000004f25157224 */ /* 0x000fe200078e02ff */
[----:B0-----:R-:W-:Y:S01]  /*a930*/  PRMT R3, R15, 0x7632, R3 ;  /* 0x000076320f037816 */ /* 0x001fe20000000003 */
[----:B------:R-:W4:Y:S01]  /*a940*/  LDL.LU R33, [R1+0x100] ;  /* 0x0001000001217983 */ /* 0x000f220000300800 */
[----:B------:R-:W-:-:S02]  /*a950*/  LEA.HI.X.SX32 R13, R13, R0, 0x1, P6 ;  /* 0x000000000d0d7211 */ /* 0x000fc400030f0eff */
[----:B------:R-:W-:-:S03]  /*a960*/  ISETP.LT.AND P6, PT, R37, UR15, !P0 ;  /* 0x0000000f25007c0c */ /* 0x000fc6000c7c1270 */
[----:B------:R0:W-:Y:S01]  /*a970*/  @P5 STG.E.U16 desc[UR20][R12.64], R3 ;  /* 0x000000030c005986 */ /* 0x0001e2000c101514 */
[----:B------:R-:W-:-:S03]  /*a980*/  LEA R16, P5, R21, R78, 0x1 ;  /* 0x0000004e15107211 */ /* 0x000fc600078a08ff */
[----:B-1----:R-:W-:Y:S01]  /*a990*/  @P3 STG.E.U16 desc[UR20][R18.64], R4 ;  /* 0x0000000412003986 */ /* 0x002fe2000c101514 */
[----:B------:R-:W-:Y:S01]  /*a9a0*/  LEA R2, P3, R23, R78, 0x1 ;  /* 0x0000004e17027211 */ /* 0x000fe200078608ff */
[C---:B-----5:R-:W-:Y:S01]  /*a9b0*/  IMAD R15, R36.reuse, R79, RZ ;  /* 0x0000004f240f7224 */ /* 0x060fe200078e02ff */
[-C--:B------:R-:W-:Y:S02]  /*a9c0*/  LEA.HI.X.SX32 R17, R21, R0.reuse, 0x1, P5 ;  /* 0x0000000015117211 */ /* 0x080fe400028f0eff */
[----:B------:R-:W-:Y:S02]  /*a9d0*/  ISETP.LT.AND P5, PT, R36, UR15, !P0 ;  /* 0x0000000f24007c0c */ /* 0x000fe4000c7a1270 */
[----:B0-----:R-:W-:Y:S02]  /*a9e0*/  PRMT R13, R4, 0x7632, R13 ;  /* 0x00007632040d7816 */ /* 0x001fe4000000000d */
[----:B------:R-:W-:-:S03]  /*a9f0*/  LEA.HI.X.SX32 R3, R23, R0, 0x1, P3 ;  /* 0x0000000017037211 */ /* 0x000fc600018f0eff */
[----:B------:R0:W-:Y:S01]  /*aa00*/  @P6 STG.E.U16 desc[UR20][R16.64], R13 ;  /* 0x0000000d10006986 */ /* 0x0001e2000c101514 */
[----:B------:R-:W-:-:S03]  /*aa10*/  LEA R12, P6, R15, R78, 0x1 ;  /* 0x0000004e0f0c7211 */ /* 0x000fc600078c08ff */
[----:B------:R1:W-:Y:S01]  /*aa20*/  @P1 STG.E.U16 desc[UR20][R2.64], R5 ;  /* 0x0000000502001986 */ /* 0x0003e2000c101514 */
[----:B0-----:R-:W-:Y:S02]  /*aa30*/  LEA.HI.X.SX32 R13, R15, R0, 0x1, P6 ;  /* 0x000000000f0d7211 */ /* 0x001fe400030f0eff */
[----:B-1----:R-:W-:-:S05]  /*aa40*/  PRMT R3, R5, 0x7632, R3 ;  /* 0x0000763205037816 */ /* 0x002fca0000000003 */
[----:B------:R0:W-:Y:S01]  /*aa50*/  @P5 STG.E.U16 desc[UR20][R12.64], R3 ;  /* 0x000000030c005986 */ /* 0x0001e2000c101514 */
[----:B------:R-:W-:Y:S01]  /*aa60*/  PRMT R18, R6, 0x7632, R18 ;  /* 0x0000763206127816 */ /* 0x000fe20000000012 */
[CC--:B--2---:R-:W-:Y:S01]  /*aa70*/  IMAD R21, R32.reuse, R79.reuse, RZ ;  /* 0x0000004f20157224 */ /* 0x0c4fe200078e02ff */
[----:B------:R-:W-:Y:S02]  /*aa80*/  ISETP.LT.AND P3, PT, R32, UR15, !P0 ;  /* 0x0000000f20007c0c */ /* 0x000fe4000c761270 */
[----:B------:R-:W2:Y:S02]  /*aa90*/  LDL.LU R32, [R1+0xfc] ;  /* 0x0000fc0001207983 */ /* 0x000ea40000300800 */
[----:B------:R-:W-:Y:S01]  /*aaa0*/  LEA R14, P1, R21, R78, 0x1 ;  /* 0x0000004e150e7211 */ /* 0x000fe200078208ff */
[CC--:B---3--:R-:W-:Y:S01]  /*aab0*/  IMAD R19, R35.reuse, R79.reuse, RZ ;  /* 0x0000004f23137224 */ /* 0x0c8fe200078e02ff */
[----:B------:R-:W-:Y:S01]  /*aac0*/  ISETP.LT.AND P6, PT, R35, UR15, !P0 ;  /* 0x0000000f23007c0c */ /* 0x000fe2000c7c1270 */
[----:B------:R-:W3:Y:S01]  /*aad0*/  LDL.LU R23, [R1+0xf8] ;  /* 0x0000f80001177983 */ /* 0x000ee20000300800 */
[----:B------:R-:W-:Y:S01]  /*aae0*/  LEA.HI.X.SX32 R15, R21, R0, 0x1, P1 ;  /* 0x00000000150f7211 */ /* 0x000fe200008f0eff */
[----:B------:R-:W-:Y:S01]  /*aaf0*/  IMAD R21, R20, R79, RZ ;  /* 0x0000004f14157224 */ /* 0x000fe200078e02ff */
[----:B------:R-:W-:-:S03]  /*ab00*/  LEA R16, P5, R19, R78, 0x1 ;  /* 0x0000004e13107211 */ /* 0x000fc600078a08ff */
[----:B------:R-:W-:Y:S01]  /*ab10*/  @P3 STG.E.U16 desc[UR20][R14.64], R6 ;  /* 0x000000060e003986 */ /* 0x000fe2000c101514 */
[----:B------:R-:W-:Y:S02]  /*ab20*/  LEA R2, P3, R21, R78, 0x1 ;  /* 0x0000004e15027211 */ /* 0x000fe400078608ff */
[-C--:B------:R-:W-:Y:S02]  /*ab30*/  LEA.HI.X.SX32 R17, R19, R0.reuse, 0x1, P5 ;  /* 0x0000000013117211 */ /* 0x080fe400028f0eff */
[----:B------:R-:W-:Y:S02]  /*ab40*/  ISETP.LT.AND P1, PT, R20, UR15, !P0 ;  /* 0x0000000f14007c0c */ /* 0x000fe4000c721270 */
[----:B------:R-:W5:Y:S01]  /*ab50*/  LDL.LU R20, [R1+0xf4] ;  /* 0x0000f40001147983 */ /* 0x000f620000300800 */
[----:B0-----:R-:W-:-:S03]  /*ab60*/  LEA.HI.X.SX32 R3, R21, R0, 0x1, P3 ;  /* 0x0000000015037211 */ /* 0x001fc600018f0eff */
[----:B------:R0:W-:Y:S01]  /*ab70*/  @P6 STG.E.U16 desc[UR20][R16.64], R18 ;  /* 0x0000001210006986 */ /* 0x0001e2000c101514 */
[CC--:B----4-:R-:W-:Y:S01]  /*ab80*/  IMAD R13, R22.reuse, R79.reuse, RZ ;  /* 0x0000004f160d7224 */ /* 0x0d0fe200078e02ff */
[----:B------:R-:W-:Y:S02]  /*ab90*/  ISETP.LT.AND P3, PT, R22, UR15, !P0 ;  /* 0x0000000f16007c0c */ /* 0x000fe4000c761270 */
[----:B------:R-:W4:Y:S04]  /*aba0*/  LDL.LU R22, [R1+0xf0] ;  /* 0x0000f00001167983 */ /* 0x000f280000300800 */
[----:B0-----:R-:W2:Y:S01]  /*abb0*/  LDL.LU R16, [R1+0xec] ;  /* 0x0000ec0001107983 */ /* 0x001ea20000300800 */
[C---:B------:R-:W-:Y:S01]  /*abc0*/  IMAD R5, R34.reuse, R79, RZ ;  /* 0x0000004f22057224 */ /* 0x040fe200078e02ff */
[----:B------:R-:W-:-:S02]  /*abd0*/  ISETP.LT.AND P5, PT, R34, UR15, !P0 ;  /* 0x0000000f22007c0c */ /* 0x000fc4000c7a1270 */
[----:B------:R0:W-:Y:S02]  /*abe0*/  @P1 STG.E.U16 desc[UR20][R2.64], R7 ;  /* 0x0000000702001986 */ /* 0x0001e4000c101514 */
[----:B------:R-:W-:Y:S01]  /*abf0*/  LEA R4, P6, R5, R78, 0x1 ;  /* 0x0000004e05047211 */ /* 0x000fe200078c08ff */
[----:B------:R-:W-:Y:S01]  /*ac00*/  IMAD R15, R79, 0x2, R13 ;  /* 0x000000024f0f7824 */ /* 0x000fe200078e020d */
[----:B------:R-:W3:Y:S02]  /*ac10*/  LDL.LU R21, [R1+0xe8] ;  /* 0x0000e80001157983 */ /* 0x000ee40000300800 */
[----:B------:R-:W-:Y:S02]  /*ac20*/  LEA.HI.X.SX32 R5, R5, R0, 0x1, P6 ;  /* 0x0000000005057211 */ /* 0x000fe400030f0eff */
[----:B0-----:R-:W-:Y:S01]  /*ac30*/  PRMT R3, R7, 0x7632, R3 ;  /* 0x0000763207037816 */ /* 0x001fe20000000003 */
[----:B------:R-:W-:Y:S01]  /*ac40*/  IMAD R17, R79, 0x2, R15 ;  /* 0x000000024f117824 */ /* 0x000fe200078e020f */
[-C--:B------:R-:W-:Y:S01]  /*ac50*/  LEA R12, P1, R13, R78.reuse, 0x1 ;  /* 0x0000004e0d0c7211 */ /* 0x080fe200078208ff */
[----:B------:R-:W4:Y:S04]  /*ac60*/  LDL.LU R19, [R1+0xe4] ;  /* 0x0000e40001137983 */ /* 0x000f280000300800 */
[----:B------:R0:W-:Y:S01]  /*ac70*/  @P5 STG.E.U16 desc[UR20][R4.64], R3 ;  /* 0x0000000304005986 */ /* 0x0001e2000c101514 */
[----:B------:R-:W-:Y:S01]  /*ac80*/  LEA R14, P5, R15, R78, 0x1 ;  /* 0x0000004e0f0e7211 */ /* 0x000fe200078a08ff */
[----:B------:R-:W-:-:S03]  /*ac90*/  IMAD R7, R79, 0x2, R17 ;  /* 0x000000024f077824 */ /* 0x000fc600078e0211 */
[----:B------:R-:W-:Y:S02]  /*aca0*/  LEA.HI.X.SX32 R15, R15, R0, 0x1, P5 ;  /* 0x000000000f0f7211 */ /* 0x000fe400028f0eff */
[----:B------:R-:W-:Y:S02]  /*acb0*/  LEA R2, P5, R17, R78, 0x1 ;  /* 0x0000004e11027211 */ /* 0x000fe400078a08ff */
[-C--:B------:R-:W-:Y:S02]  /*acc0*/  LEA.HI.X.SX32 R13, R13, R0.reuse, 0x1, P1 ;  /* 0x000000000d0d7211 */ /* 0x080fe400008f0eff */
[----:B0-----:R-:W-:Y:S02]  /*acd0*/  PRMT R5, R24, 0x7632, R5 ;  /* 0x0000763218057816 */ /* 0x001fe40000000005 */
[----:B------:R-:W-:Y:S01]  /*ace0*/  LEA.HI.X.SX32 R3, R17, R0, 0x1, P5 ;  /* 0x0000000011037211 */ /* 0x000fe200028f0eff */
[----:B------:R-:W-:Y:S01]  /*acf0*/  IMAD R17, R79, 0x2, R7 ;  /* 0x000000024f117824 */ /* 0x000fe200078e0207 */
[C---:B------:R-:W-:Y:S01]  /*ad00*/  LEA R4, P5, R7.reuse, R78, 0x1 ;  /* 0x0000004e07047211 */ /* 0x040fe200078a08ff */
[----:B------:R-:W-:Y:S04]  /*ad10*/  @P3 STG.E.U16 desc[UR20][R12.64], R24 ;  /* 0x000000180c003986 */ /* 0x000fe8000c101514 */
[----:B------:R0:W-:Y:S02]  /*ad20*/  @P4 STG.E.U16 desc[UR20][R14.64], R5 ;  /* 0x000000050e004986 */ /* 0x0001e4000c101514 */
[----:B0-----:R-:W-:-:S02]  /*ad30*/  LEA.HI.X.SX32 R5, R7, R0, 0x1, P5 ;  /* 0x0000000007057211 */ /* 0x001fc400028f0eff */
[----:B------:R-:W-:-:S04]  /*ad40*/  LEA R6, P5, R17, R78, 0x1 ;  /* 0x0000004e11067211 */ /* 0x000fc800078a08ff */
[----:B------:R-:W-:Y:S02]  /*ad50*/  LEA.HI.X.SX32 R7, R17, R0, 0x1, P5 ;  /* 0x0000000011077211 */ /* 0x000fe400028f0eff */
[----:B-----5:R-:W-:Y:S02]  /*ad60*/  ISETP.LT.AND P4, PT, R20, UR15, !P0 ;  /* 0x0000000f14007c0c */ /* 0x020fe4000c781270 */
[----:B------:R-:W5:Y:S04]  /*ad70*/  LDL.LU R20, [R1+0xe0] ;  /* 0x0000e00001147983 */ /* 0x000f680000300800 */
[----:B------:R-:W5:Y:S01]  /*ad80*/  LDL.LU R18, [R1+0xdc] ;  /* 0x0000dc0001127983 */ /* 0x000f620000300800 */
[----:B--2---:R-:W-:-:S03]  /*ad90*/  ISETP.LT.AND P5, PT, R16, UR15, !P0 ;  /* 0x0000000f10007c0c */ /* 0x004fc6000c7a1270 */
[----:B------:R-:W2:Y:S04]  /*ada0*/  LDL.LU R16, [R1+0xd8] ;  /* 0x0000d80001107983 */ /* 0x000ea80000300800 */
[----:B------:R-:W2:Y:S01]  /*adb0*/  LDL.LU R14, [R1+0xd4] ;  /* 0x0000d400010e7983 */ /* 0x000ea20000300800 */
[----:B------:R-:W-:Y:S01]  /*adc0*/  ISETP.LT.AND P6, PT, R33, UR15, !P0 ;  /* 0x0000000f21007c0c */ /* 0x000fe2000c7c1270 */
[C---:B------:R-:W-:Y:S02]  /*add0*/  IMAD R13, R79.reuse, 0x2, R17 ;  /* 0x000000024f0d7824 */ /* 0x040fe400078e0211 */
[----:B------:R0:W-:Y:S01]  /*ade0*/  @P2 STG.E.U16 desc[UR20][R2.64], R25 ;  /* 0x0000001902002986 */ /* 0x0001e2000c101514 */
[----:B------:R-:W-:Y:S01]  /*adf0*/  ISETP.LT.AND P1, PT, R32, UR15, !P0 ;  /* 0x0000000f20007c0c */ /* 0x000fe2000c721270 */
[----:B------:R-:W-:Y:S01]  /*ae00*/  IMAD R15, R79, 0x2, R13 ;  /* 0x000000024f0f7824 */ /* 0x000fe200078e020d */
[----:B---3--:R-:W-:-:S02]  /*ae10*/  ISETP.LT.AND P3, PT, R23, UR15, !P0 ;  /* 0x0000000f17007c0c */ /* 0x008fc4000c761270 */
[----:B0-----:R-:W-:-:S05]  /*ae20*/  PRMT R3, R25, 0x7632, R3 ;  /* 0x0000763219037816 */ /* 0x001fca0000000003 */
[----:B------:R0:W-:Y:S01]  /*ae30*/  @P6 STG.E.U16 desc[UR20][R4.64], R3 ;  /* 0x0000000304006986 */ /* 0x0001e2000c101514 */
[----:B------:R-:W-:Y:S01]  /*ae40*/  LEA R12, P6, R13, R78, 0x1 ;  /* 0x0000004e0d0c7211 */ /* 0x000fe200078c08ff */
[----:B------:R-:W-:-:S03]  /*ae50*/  IMAD R17, R79, 0x2, R15 ;  /* 0x000000024f117824 */ /* 0x000fc600078e020f */
[----:B------:R-:W-:Y:S02]  /*ae60*/  LEA.HI.X.SX32 R13, R13, R0, 0x1, P6 ;  /* 0x000000000d0d7211 */ /* 0x000fe400030f0eff */
[C---:B------:R-:W-:Y:S02]  /*ae70*/  LEA R2, P6, R15.reuse, R78, 0x1 ;  /* 0x0000004e0f027211 */ /* 0x040fe400078c08ff */
[----:B----4-:R-:W-:Y:S02]  /*ae80*/  ISETP.LT.AND P2, PT, R22, UR15, !P0 ;  /* 0x0000000f16007c0c */ /* 0x010fe4000c741270 */
[----:B0-----:R-:W-:Y:S02]  /*ae90*/  PRMT R5, R26, 0x7632, R5 ;  /* 0x000076321a057816 */ /* 0x001fe40000000005 */
[----:B------:R-:W-:Y:S01]  /*aea0*/  LEA.HI.X.SX32 R3, R15, R0, 0x1, P6 ;  /* 0x000000000f037211 */ /* 0x000fe200030f0eff */
[----:B------:R-:W-:Y:S01]  /*aeb0*/  IMAD R15, R79, 0x2, R17 ;  /* 0x000000024f0f7824 */ /* 0x000fe200078e0211 */
[----:B------:R-:W-:Y:S01]  /*aec0*/  LEA R4, P6, R17, R78, 0x1 ;  /* 0x0000004e11047211 */ /* 0x000fe200078c08ff */
[----:B------:R-:W-:Y:S01]  /*aed0*/  @P1 STG.E.U16 desc[UR20][R6.64], R26 ;  /* 0x0000001a06001986 */ /* 0x000fe2000c101514 */
[----:B------:R-:W-:-:S03]  /*aee0*/  ISETP.LT.AND P1, PT, R21, UR15, !P0 ;  /* 0x0000000f15007c0c */ /* 0x000fc6000c721270 */
[----:B------:R0:W-:Y:S01]  /*aef0*/  @P3 STG.E.U16 desc[UR20][R12.64], R5 ;  /* 0x000000050c003986 */ /* 0x0001e2000c101514 */
[----:B------:R-:W-:-:S03]  /*af00*/  ISETP.LT.AND P3, PT, R19, UR15, !P0 ;  /* 0x0000000f13007c0c */ /* 0x000fc6000c761270 */
[----:B------:R-:W3:Y:S04]  /*af10*/  LDL.LU R21, [R1+0xd0] ;  /* 0x0000d00001157983 */ /* 0x000ee80000300800 */
[----:B------:R-:W4:Y:S01]  /*af20*/  LDL.LU R19, [R1+0xcc] ;  /* 0x0000cc0001137983 */ /* 0x000f220000300800 */
[----:B0-----:R-:W-:Y:S01]  /*af30*/  LEA.HI.X.SX32 R5, R17, R0, 0x1, P6 ;  /* 0x0000000011057211 */ /* 0x001fe200030f0eff */
[----:B------:R-:W-:Y:S01]  /*af40*/  IMAD R17, R79, 0x2, R15 ;  /* 0x000000024f117824 */ /* 0x000fe200078e020f */
[----:B------:R-:W-:Y:S02]  /*af50*/  LEA R6, P6, R15, R78, 0x1 ;  /* 0x0000004e0f067211 */ /* 0x000fe400078c08ff */
[----:B------:R-:W-:Y:S02]  /*af60*/  PRMT R13, R27, 0x7632, R13 ;  /* 0x000076321b0d7816 */ /* 0x000fe4000000000d */
[----:B------:R-:W-:-:S02]  /*af70*/  LEA.HI.X.SX32 R7, R15, R0, 0x1, P6 ;  /* 0x000000000f077211 */ /* 0x000fc400030f0eff */
[C---:B------:R-:W-:Y:S01]  /*af80*/  LEA R12, P6, R17.reuse, R78, 0x1 ;  /* 0x0000004e110c7211 */ /* 0x040fe200078c08ff */
[----:B------:R-:W-:Y:S04]  /*af90*/  @P4 STG.E.U16 desc[UR20][R2.64], R27 ;  /* 0x0000001b02004986 */ /* 0x000fe8000c101514 */
[----:B------:R0:W-:Y:S04]  /*afa0*/  @P2 STG.E.U16 desc[UR20][R4.64], R13 ;  /* 0x0000000d04002986 */ /* 0x0001e8000c101514 */
[----:B------:R-:W-:Y:S01]  /*afb0*/  @P5 STG.E.U16 desc[UR20][R6.64], R8 ;  /* 0x0000000806005986 */ /* 0x000fe2000c101514 */
[----:B0-----:R-:W-:-:S02]  /*afc0*/  LEA.HI.X.SX32 R13, R17, R0, 0x1, P6 ;  /* 0x00000000110d7211 */ /* 0x001fc400030f0eff */
[----:B------:R-:W-:-:S05]  /*afd0*/  PRMT R5, R8, 0x7632, R5 ;  /* 0x0000763208057816 */ /* 0x000fca0000000005 */
[----:B------:R0:W-:Y:S01]  /*afe0*/  @P1 STG.E.U16 desc[UR20][R12.64], R5 ;  /* 0x000000050c001986 */ /* 0x0001e2000c101514 */
[----:B-----5:R-:W-:Y:S02]  /*aff0*/  ISETP.LT.AND P4, PT, R20, UR15, !P0 ;  /* 0x0000000f14007c0c */ /* 0x020fe4000c781270 */
[----:B------:R-:W-:Y:S02]  /*b000*/  ISETP.LT.AND P2, PT, R18, UR15, !P0 ;  /* 0x0000000f12007c0c */ /* 0x000fe4000c741270 */
[----:B------:R-:W5:Y:S04]  /*b010*/  LDL.LU R18, [R1+0xc0] ;  /* 0x0000c00001127983 */ /* 0x000f680000300800 */
[----:B------:R-:W5:Y:S01]  /*b020*/  LDL.LU R20, [R1+0xbc] ;  /* 0x0000bc0001147983 */ /* 0x000f620000300800 */
[----:B--2---:R-:W-:-:S03]  /*b030*/  ISETP.LT.AND P5, PT, R16, UR15, !P0 ;  /* 0x0000000f10007c0c */ /* 0x004fc6000c7a1270 */
[----:B------:R-:W2:Y:S01]  /*b040*/  LDL.LU R16, [R1+0xb8] ;  /* 0x0000b80001107983 */ /* 0x000ea20000300800 */
[----:B------:R-:W-:-:S03]  /*b050*/  ISETP.LT.AND P1, PT, R14, UR15, !P0 ;  /* 0x0000000f0e007c0c */ /* 0x000fc6000c721270 */
[----:B------:R-:W2:Y:S01]  /*b060*/  LDL.LU R14, [R1+0xb4] ;  /* 0x0000b400010e7983 */ /* 0x000ea20000300800 */
[----:B------:R-:W-:-:S04]  /*b070*/  IMAD R15, R79, 0x2, R17 ;  /* 0x000000024f0f7824 */ /* 0x000fc800078e0211 */
[----:B------:R-:W-:Y:S01]  /*b080*/  IMAD R17, R79, 0x2, R15 ;  /* 0x000000024f117824 */ /* 0x000fe200078e020f */
[----:B------:R-:W-:-:S04]  /*b090*/  LEA R2, P6, R15, R78, 0x1 ;  /* 0x0000004e0f027211 */ /* 0x000fc800078c08ff */
[----:B------:R-:W-:Y:S01]  /*b0a0*/  LEA.HI.X.SX32 R3, R15, R0, 0x1, P6 ;  /* 0x000000000f037211 */ /* 0x000fe200030f0eff */
[----:B------:R-:W-:Y:S01]  /*b0b0*/  IMAD R15, R79, 0x2, R17 ;  /* 0x000000024f0f7824 */ /* 0x000fe200078e0211 */
[----:B------:R-:W-:-:S04]  /*b0c0*/  LEA R4, P6, R17, R78, 0x1 ;  /* 0x0000004e11047211 */ /* 0x000fc800078c08ff */
[----:B0-----:R-:W-:Y:S01]  /*b0d0*/  LEA.HI.X.SX32 R5, R17, R0, 0x1, P6 ;  /* 0x0000000011057211 */ /* 0x001fe200030f0eff */
[----:B------:R-:W-:Y:S01]  /*b0e0*/  IMAD R17, R79, 0x2, R15 ;  /* 0x000000024f117824 */ /* 0x000fe200078e020f */
[----:B------:R-:W-:Y:S01]  /*b0f0*/  LEA R6, P6, R15, R78, 0x1 ;  /* 0x0000004e0f067211 */ /* 0x000fe200078c08ff */
[----:B------:R0:W-:Y:S01]  /*b100*/  @P3 STG.E.U16 desc[UR20][R2.64], R9 ;  /* 0x0000000902003986 */ /* 0x0001e2000c101514 */
[----:B------:R-:W-:Y:S02]  /*b110*/  PRMT R8, R9, 0x7632, R8 ;  /* 0x0000763209087816 */ /* 0x000fe40000000008 */
[----:B------:R-:W-:Y:S02]  /*b120*/  LEA.HI.X.SX32 R7, R15, R0, 0x1, P6 ;  /* 0x000000000f077211 */ /* 0x000fe400030f0eff */
[----:B------:R-:W-:Y:S01]  /*b130*/  LEA R12, P6, R17, R78, 0x1 ;  /* 0x0000004e110c7211 */ /* 0x000fe200078c08ff */
[----:B------:R1:W-:Y:S01]  /*b140*/  @P4 STG.E.U16 desc[UR20][R4.64], R8 ;  /* 0x0000000804004986 */ /* 0x0003e2000c101514 */
[----:B0-----:R-:W-:-:S02]  /*b150*/  IMAD R3, R79, 0x2, R17 ;  /* 0x000000024f037824 */ /* 0x001fc400078e0211 */
[----:B------:R-:W-:Y:S02]  /*b160*/  LEA.HI.X.SX32 R13, R17, R0, 0x1, P6 ;  /* 0x00000000110d7211 */ /* 0x000fe400030f0eff */
[----:B------:R-:W-:Y:S01]  /*b170*/  IMAD R9, R79, 0x2, R3 ;  /* 0x000000024f097824 */ /* 0x000fe200078e0203 */
[C---:B------:R-:W-:Y:S02]  /*b180*/  LEA R2, P6, R3.reuse, R78, 0x1 ;  /* 0x0000004e03027211 */ /* 0x040fe400078c08ff */
[----:B-1----:R-:W-:Y:S02]  /*b190*/  PRMT R5, R10, 0x7632, R5 ;  /* 0x000076320a057816 */ /* 0x002fe40000000005 */
[----:B------:R-:W-:Y:S02]  /*b1a0*/  LEA.HI.X.SX32 R3, R3, R0, 0x1, P6 ;  /* 0x0000000003037211 */ /* 0x000fe400030f0eff */
[----:B---3--:R-:W-:Y:S02]  /*b1b0*/  ISETP.LT.AND P3, PT, R21, UR15, !P0 ;  /* 0x0000000f15007c0c */ /* 0x008fe4000c761270 */
[----:B----4-:R-:W-:-:S02]  /*b1c0*/  ISETP.LT.AND P4, PT, R19, UR15, !P0 ;  /* 0x0000000f13007c0c */ /* 0x010fc4000c781270 */
[----:B------:R-:W3:Y:S01]  /*b1d0*/  LDL.LU R19, [R1+0xb0] ;  /* 0x0000b00001137983 */ /* 0x000ee20000300800 */
[----:B------:R-:W-:-:S03]  /*b1e0*/  LEA R4, P6, R9, R78, 0x1 ;  /* 0x0000004e09047211 */ /* 0x000fc600078c08ff */
[----:B------:R0:W-:Y:S04]  /*b1f0*/  @P2 STG.E.U16 desc[UR20][R6.64], R10 ;  /* 0x0000000a06002986 */ /* 0x0001e8000c101514 */
[----:B------:R1:W-:Y:S04]  /*b200*/  @P5 STG.E.U16 desc[UR20][R12.64], R5 ;  /* 0x000000050c005986 */ /* 0x0003e8000c101514 */
[----:B------:R-:W-:Y:S01]  /*b210*/  @P1 STG.E.U16 desc[UR20][R2.64], R11 ;  /* 0x0000000b02001986 */ /* 0x000fe2000c101514 */
[----:B0-----:R-:W-:Y:S02]  /*b220*/  PRMT R10, R11, 0x7632, R10 ;  /* 0x000076320b0a7816 */ /* 0x001fe4000000000a */
[----:B-1----:R-:W-:-:S05]  /*b230*/  LEA.HI.X.SX32 R5, R9, R0, 0x1, P6 ;  /* 0x0000000009057211 */ /* 0x002fca00030f0eff */
[----:B------:R0:W-:Y:S01]  /*b240*/  @P3 STG.E.U16 desc[UR20][R4.64], R10 ;  /* 0x0000000a04003986 */ /* 0x0001e2000c101514 */
[----:B-----5:R-:W-:-:S03]  /*b250*/  ISETP.LT.AND P2, PT, R18, UR15, !P0 ;  /* 0x0000000f12007c0c */ /* 0x020fc6000c741270 */
[----:B------:R-:W4:Y:S04]  /*b260*/  LDL.LU R18, [R1+0xac] ;  /* 0x0000ac0001127983 */ /* 0x000f280000300800 */
[----:B------:R-:W5:Y:S01]  /*b270*/  LDL.LU R17, [R1+0xa8] ;  /* 0x0000a80001117983 */ /* 0x000f620000300800 */
[----:B--2---:R-:W-:-:S03]  /*b280*/  ISETP.LT.AND P1, PT, R16, UR15, !P0 ;  /* 0x0000000f10007c0c */ /* 0x004fc6000c721270 */
[----:B------:R-:W2:Y:S01]  /*b290*/  LDL.LU R16, [R1+0xa4] ;  /* 0x0000a40001107983 */ /* 0x000ea20000300800 */
[----:B------:R-:W-:-:S03]  /*b2a0*/  ISETP.LT.AND P3, PT, R14, UR15, !P0 ;  /* 0x0000000f0e007c0c */ /* 0x000fc6000c761270 */
[----:B------:R-:W5:Y:S04]  /*b2b0*/  LDL.LU R15, [R1+0xa0] ;  /* 0x0000a000010f7983 */ /* 0x000f680000300800 */
[----:B------:R-:W5:Y:S01]  /*b2c0*/  LDL.LU R14, [R1+0x9c] ;  /* 0x00009c00010e7983 */ /* 0x000f620000300800 */
[C---:B------:R-:W-:Y:S01]  /*b2d0*/  IMAD R7, R79.reuse, 0x2, R9 ;  /* 0x000000024f077824 */ /* 0x040fe200078e0209 */
[----:B0-----:R-:W-:Y:S02]  /*b2e0*/  PRMT R5, R28, 0x7632, R5 ;  /* 0x000076321c057816 */ /* 0x001fe40000000005 */
[----:B------:R-:W-:Y:S01]  /*b2f0*/  ISETP.LT.AND P5, PT, R20, UR15, !P0 ;  /* 0x0000000f14007c0c */ /* 0x000fe2000c7a1270 */
[----:B------:R-:W-:Y:S01]  /*b300*/  IMAD R9, R79, 0x2, R7 ;  /* 0x000000024f097824 */ /* 0x000fe200078e0207 */
[----:B------:R-:W-:Y:S01]  /*b310*/  LEA R6, P6, R7, R78, 0x1 ;  /* 0x0000004e07067211 */ /* 0x000fe200078c08ff */
[----:B------:R-:W5:Y:S02]  /*b320*/  LDL.LU R12, [R1+0x98] ;  /* 0x00009800010c7983 */ /* 0x000f640000300800 */
[----:B------:R-:W-:Y:S01]  /*b330*/  IMAD R13, R79, 0x2, R9 ;  /* 0x000000024f0d7824 */ /* 0x000fe200078e0209 */
[----:B------:R-:W-:Y:S01]  /*b340*/  LEA.HI.X.SX32 R7, R7, R0, 0x1, P6 ;  /* 0x0000000007077211 */ /* 0x000fe200030f0eff */
[----:B------:R-:W5:Y:S01]  /*b350*/  LDL.LU R10, [R1+0x94] ;  /* 0x00009400010a7983 */ /* 0x000f620000300800 */
[----:B------:R-:W-:Y:S01]  /*b360*/  LEA R8, P6, R9, R78, 0x1 ;  /* 0x0000004e09087211 */ /* 0x000fe200078c08ff */
[----:B------:R-:W-:-:S03]  /*b370*/  IMAD R11, R79, 0x2, R13 ;  /* 0x000000024f0b7824 */ /* 0x000fc600078e020d */
[----:B------:R-:W-:Y:S02]  /*b380*/  LEA.HI.X.SX32 R9, R9, R0, 0x1, P6 ;  /* 0x0000000009097211 */ /* 0x000fe400030f0eff */
[C---:B------:R-:W-:Y:S01]  /*b390*/  LEA R2, P6, R13.reuse, R78, 0x1 ;  /* 0x0000004e0d027211 */ /* 0x040fe200078c08ff */
[----:B------:R-:W-:Y:S03]  /*b3a0*/  @P4 STG.E.U16 desc[UR20][R6.64], R28 ;  /* 0x0000001c06004986 */ /* 0x000fe6000c101514 */
[----:B------:R-:W-:Y:S01]  /*b3b0*/  LEA.HI.X.SX32 R3, R13, R0, 0x1, P6 ;  /* 0x000000000d037211 */ /* 0x000fe200030f0eff */
[----:B------:R-:W-:Y:S01]  /*b3c0*/  IMAD R13, R79, 0x2, R11 ;  /* 0x000000024f0d7824 */ /* 0x000fe200078e020b */
[C---:B------:R-:W-:Y:S01]  /*b3d0*/  LEA R4, P6, R11.reuse, R78, 0x1 ;  /* 0x0000004e0b047211 */ /* 0x040fe200078c08ff */
[----:B------:R0:W-:Y:S04]  /*b3e0*/  @P2 STG.E.U16 desc[UR20][R8.64], R5 ;  /* 0x0000000508002986 */ /* 0x0001e8000c101514 */
[----:B------:R-:W-:Y:S01]  /*b3f0*/  @P5 STG.E.U16 desc[UR20][R2.64], R29 ;  /* 0x0000001d02005986 */ /* 0x000fe2000c101514 */
[----:B0-----:R-:W-:Y:S01]  /*b400*/  LEA.HI.X.SX32 R5, R11, R0, 0x1, P6 ;  /* 0x000000000b057211 */ /* 0x001fe200030f0eff */
[----:B------:R-:W-:Y:S01]  /*b410*/  IMAD R11, R79, 0x2, R13 ;  /* 0x000000024f0b7824 */ /* 0x000fe200078e020d */
[----:B------:R-:W-:-:S02]  /*b420*/  LEA R6, P6, R13, R78, 0x1 ;  /* 0x0000004e0d067211 */ /* 0x000fc400078c08ff */
[----:B------:R-:W-:Y:S02]  /*b430*/  PRMT R9, R29, 0x7632, R9 ;  /* 0x000076321d097816 */ /* 0x000fe40000000009 */
[----:B---3--:R-:W-:Y:S02]  /*b440*/  ISETP.LT.AND P4, PT, R19, UR15, !P0 ;  /* 0x0000000f13007c0c */ /* 0x008fe4000c781270 */
[----:B------:R-:W-:Y:S02]  /*b450*/  LEA.HI.X.SX32 R7, R13, R0, 0x1, P6 ;  /* 0x000000000d077211 */ /* 0x000fe400030f0eff */
[C---:B------:R-:W-:Y:S01]  /*b460*/  LEA R8, P6, R11.reuse, R78, 0x1 ;  /* 0x0000004e0b087211 */ /* 0x040fe200078c08ff */
[----:B------:R0:W-:Y:S04]  /*b470*/  @P1 STG.E.U16 desc[UR20][R4.64], R9 ;  /* 0x0000000904001986 */ /* 0x0001e8000c101514 */
[----:B------:R1:W-:Y:S01]  /*b480*/  @P3 STG.E.U16 desc[UR20][R6.64], R30 ;  /* 0x0000001e06003986 */ /* 0x0003e2000c101514 */
[----:B0-----:R-:W-:-:S02]  /*b490*/  LEA.HI.X.SX32 R9, R11, R0, 0x1, P6 ;  /* 0x000000000b097211 */ /* 0x001fc400030f0eff */
[----:B------:R-:W-:-:S05]  /*b4a0*/  PRMT R5, R30, 0x7632, R5 ;  /* 0x000076321e057816 */ /* 0x000fca0000000005 */
[----:B------:R0:W-:Y:S01]  /*b4b0*/  @P4 STG.E.U16 desc[UR20][R8.64], R5 ;  /* 0x0000000508004986 */ /* 0x0001e2000c101514 */
[----:B----4-:R-:W-:-:S03]  /*b4c0*/  ISETP.LT.AND P2, PT, R18, UR15, !P0 ;  /* 0x0000000f12007c0c */ /* 0x010fc6000c741270 */
[----:B------:R-:W3:Y:S01]  /*b4d0*/  LDL.LU R18, [R1+0x90] ;  /* 0x0000900001127983 */ /* 0x000ee20000300800 */
[----:B--2---:R-:W-:-:S03]  /*b4e0*/  ISETP.LT.AND P1, PT, R16, UR15, !P0 ;  /* 0x0000000f10007c0c */ /* 0x004fc6000c721270 */
[----:B------:R-:W2:Y:S01]  /*b4f0*/  LDL.LU R16, [R1+0x8c] ;  /* 0x00008c0001107983 */ /* 0x000ea20000300800 */
[----:B-----5:R-:W-:-:S03]  /*b500*/  ISETP.LT.AND P4, PT, R14, UR15, !P0 ;  /* 0x0000000f0e007c0c */ /* 0x020fc6000c781270 */
[----:B------:R-:W4:Y:S01]  /*b510*/  LDL.LU R14, [R1+0x88] ;  /* 0x00008800010e7983 */ /* 0x000f220000300800 */
[----:B------:R-:W-:Y:S01]  /*b520*/  IMAD R3, R79, 0x2, R11 ;  /* 0x000000024f037824 */ /* 0x000fe200078e020b */
[----:B------:R-:W-:-:S03]  /*b530*/  ISETP.LT.AND P5, PT, R17, UR15, !P0 ;  /* 0x0000000f11007c0c */ /* 0x000fc6000c7a1270 */
[----:B------:R-:W-:Y:S01]  /*b540*/  IMAD R11, R79, 0x2, R3 ;  /* 0x000000024f0b7824 */ /* 0x000fe200078e0203 */
[----:B------:R-:W-:-:S04]  /*b550*/  LEA R2, P6, R3, R78, 0x1 ;  /* 0x0000004e03027211 */ /* 0x000fc800078c08ff */
[----:B------:R-:W-:Y:S01]  /*b560*/  LEA.HI.X.SX32 R3, R3, R0, 0x1, P6 ;  /* 0x0000000003037211 */ /* 0x000fe200030f0eff */
[----:B-1----:R-:W-:Y:S01]  /*b570*/  IMAD R7, R79, 0x2, R11 ;  /* 0x000000024f077824 */ /* 0x002fe200078e020b */
[----:B------:R-:W-:Y:S02]  /*b580*/  LEA R4, P6, R11, R78, 0x1 ;  /* 0x0000004e0b047211 */ /* 0x000fe400078c08ff */
[----:B0-----:R-:W-:Y:S02]  /*b590*/  PRMT R9, R31, 0x7632, R9 ;  /* 0x000076321f097816 */ /* 0x001fe40000000009 */
[----:B------:R-:W-:Y:S01]  /*b5a0*/  LEA.HI.X.SX32 R5, R11, R0, 0x1, P6 ;  /* 0x000000000b057211 */ /* 0x000fe200030f0eff */
[----:B------:R-:W-:Y:S01]  /*b5b0*/  IMAD R11, R79, 0x2, R7 ;  /* 0x000000024f0b7824 */ /* 0x000fe200078e0207 */
[----:B------:R-:W-:Y:S04]  /*b5c0*/  @P2 STG.E.U16 desc[UR20][R2.64], R31 ;  /* 0x0000001f02002986 */ /* 0x000fe8000c101514 */
[----:B------:R0:W-:Y:S01]  /*b5d0*/  @P5 STG.E.U16 desc[UR20][R4.64], R9 ;  /* 0x0000000904005986 */ /* 0x0001e2000c101514 */
[----:B------:R-:W-:Y:S01]  /*b5e0*/  LEA R8, P5, R11, R78, 0x1 ;  /* 0x0000004e0b087211 */ /* 0x000fe200078a08ff */
[----:B------:R-:W-:Y:S01]  /*b5f0*/  IMAD R13, R79, 0x2, R11 ;  /* 0x000000024f0d7824 */ /* 0x000fe200078e020b */
[----:B------:R-:W-:-:S02]  /*b600*/  ISETP.LT.AND P3, PT, R15, UR15, !P0 ;  /* 0x0000000f0f007c0c */ /* 0x000fc4000c761270 */
[----:B------:R-:W-:-:S04]  /*b610*/  LEA R6, P6, R7, R78, 0x1 ;  /* 0x0000004e07067211 */ /* 0x000fc800078c08ff */
[-C--:B------:R-:W-:Y:S02]  /*b620*/  LEA.HI.X.SX32 R7, R7, R0.reuse, 0x1, P6 ;  /* 0x0000000007077211 */ /* 0x080fe400030f0eff */
[----:B0-----:R-:W-:Y:S01]  /*b630*/  LEA.HI.X.SX32 R9, R11, R0, 0x1, P5 ;  /* 0x000000000b097211 */ /* 0x001fe200028f0eff */
[----:B------:R-:W-:Y:S01]  /*b640*/  IMAD R11, R79, 0x2, R13 ;  /* 0x000000024f0b7824 */ /* 0x000fe200078e020d */
[----:B------:R-:W-:-:S03]  /*b650*/  PRMT R3, R80, 0x7632, R3 ;  /* 0x0000763250037816 */ /* 0x000fc60000000003 */
[----:B------:R-:W-:Y:S01]  /*b660*/  IMAD R15, R79, 0x2, R11 ;  /* 0x000000024f0f7824 */ /* 0x000fe200078e020b */
[----:B------:R-:W-:Y:S01]  /*b670*/  @P1 STG.E.U16 desc[UR20][R6.64], R80 ;  /* 0x0000005006001986 */ /* 0x000fe2000c101514 */
[-C--:B------:R-:W-:Y:S02]  /*b680*/  LEA R2, P1, R13, R78.reuse, 0x1 ;  /* 0x0000004e0d027211 */ /* 0x080fe400078208ff */
[----:B------:R-:W-:Y:S01]  /*b690*/  IMAD R17, R79, 0x2, R15 ;  /* 0x000000024f117824 */ /* 0x000fe200078e020f */
[----:B------:R0:W-:Y:S01]  /*b6a0*/  @P3 STG.E.U16 desc[UR20][R8.64], R3 ;  /* 0x0000000308003986 */ /* 0x0001e2000c101514 */
[----:B------:R-:W-:Y:S02]  /*b6b0*/  ISETP.LT.AND P6, PT, R10, UR15, !P0 ;  /* 0x0000000f0a007c0c */ /* 0x000fe4000c7c1270 */
[-C--:B------:R-:W-:Y:S02]  /*b6c0*/  LEA R4, P3, R11, R78.reuse, 0x1 ;  /* 0x0000004e0b047211 */ /* 0x080fe400078608ff */
[----:B------:R-:W-:-:S02]  /*b6d0*/  LEA R10, P5, R15, R78, 0x1 ;  /* 0x0000004e0f0a7211 */ /* 0x000fc400078a08ff */
[----:B------:R-:W-:Y:S02]  /*b6e0*/  ISETP.LT.AND P2, PT, R12, UR15, !P0 ;  /* 0x0000000f0c007c0c */ /* 0x000fe4000c741270 */
[----:B0-----:R-:W-:Y:S01]  /*b6f0*/  LEA.HI.X.SX32 R3, R13, R0, 0x1, P1 ;  /* 0x000000000d037211 */ /* 0x001fe200008f0eff */
[----:B------:R-:W-:Y:S01]  /*b700*/  IMAD R13, R79, 0x2, R17 ;  /* 0x000000024f0d7824 */ /* 0x000fe200078e0211 */
[----:B------:R-:W-:Y:S02]  /*b710*/  LEA R6, P1, R17, R78, 0x1 ;  /* 0x0000004e11067211 */ /* 0x000fe400078208ff */
[-C--:B------:R-:W-:Y:S01]  /*b720*/  LEA.HI.X.SX32 R5, R11, R0.reuse, 0x1, P3 ;  /* 0x000000000b057211 */ /* 0x080fe200018f0eff */
[----:B------:R-:W-:Y:S01]  /*b730*/  IMAD R79, R79, 0x2, R13 ;  /* 0x000000024f4f7824 */ /* 0x000fe200078e020d */
[-C--:B------:R-:W-:Y:S02]  /*b740*/  LEA.HI.X.SX32 R11, R15, R0.reuse, 0x1, P5 ;  /* 0x000000000f0b7211 */ /* 0x080fe400028f0eff */
[----:B------:R-:W-:-:S02]  /*b750*/  LEA.HI.X.SX32 R7, R17, R0, 0x1, P1 ;  /* 0x0000000011077211 */ /* 0x000fc400008f0eff */
[----:B------:R-:W-:Y:S01]  /*b760*/  LEA R12, P5, R13, R78, 0x1 ;  /* 0x0000004e0d0c7211 */ /* 0x000fe200078a08ff */
[----:B------:R0:W-:Y:S01]  /*b770*/  @P4 STG.E.U16 desc[UR20][R2.64], R81 ;  /* 0x0000005102004986 */ /* 0x0001e2000c101514 */
[----:B------:R-:W-:Y:S02]  /*b780*/  PRMT R8, R81, 0x7632, R8 ;  /* 0x0000763251087816 */ /* 0x000fe40000000008 */
[----:B------:R-:W-:Y:S02]  /*b790*/  LEA.HI.X.SX32 R13, R13, R0, 0x1, P5 ;  /* 0x000000000d0d7211 */ /* 0x000fe400028f0eff */
[----:B------:R-:W-:Y:S01]  /*b7a0*/  LEA R78, P5, R79, R78, 0x1 ;  /* 0x0000004e4f4e7211 */ /* 0x000fe200078a08ff */
[----:B------:R1:W-:Y:S01]  /*b7b0*/  @P2 STG.E.U16 desc[UR20][R4.64], R8 ;  /* 0x0000000804002986 */ /* 0x0003e2000c101514 */
[----:B------:R-:W-:Y:S02]  /*b7c0*/  PRMT R39, R83, 0x7632, R39 ;  /* 0x0000763253277816 */ /* 0x000fe40000000027 */
[----:B------:R-:W-:-:S02]  /*b7d0*/  LEA.HI.X.SX32 R79, R79, R0, 0x1, P5 ;  /* 0x000000004f4f7211 */ /* 0x000fc400028f0eff */
[----:B0-----:R-:W-:Y:S01]  /*b7e0*/  PRMT R3, R82, 0x7632, R3 ;  /* 0x0000763252037816 */ /* 0x001fe20000000003 */
[----:B------:R1:W-:Y:S01]  /*b7f0*/  @P6 STG.E.U16 desc[UR20][R10.64], R82 ;  /* 0x000000520a006986 */ /* 0x0003e2000c101514 */
[----:B---3--:R-:W-:Y:S02]  /*b800*/  ISETP.LT.AND P3, PT, R18, UR15, !P0 ;  /* 0x0000000f12007c0c */ /* 0x008fe4000c761270 */
[----:B--2---:R-:W-:Y:S02]  /*b810*/  ISETP.LT.AND P1, PT, R16, UR15, !P0 ;  /* 0x0000000f10007c0c */ /* 0x004fe4000c721270 */
[----:B----4-:R-:W-:-:S09]  /*b820*/  ISETP.LT.AND P0, PT, R14, UR15, !P0 ;  /* 0x0000000f0e007c0c */ /* 0x010fd2000c701270 */
[----:B------:R1:W-:Y:S04]  /*b830*/  @P3 STG.E.U16 desc[UR20][R6.64], R3 ;  /* 0x0000000306003986 */ /* 0x0003e8000c101514 */
[----:B------:R1:W-:Y:S04]  /*b840*/  @P1 STG.E.U16 desc[UR20][R12.64], R83 ;  /* 0x000000530c001986 */ /* 0x0003e8000c101514 */
[----:B------:R1:W-:Y:S01]  /*b850*/  @P0 STG.E.U16 desc[UR20][R78.64], R39 ;  /* 0x000000274e000986 */ /* 0x0003e2000c101514 */
[----:B------:R-:W-:Y:S06]  /*b860*/  BAR.SYNC.DEFER_BLOCKING 0x0 ;  /* 0x0000000000007b1d */ /* 0x000fec0000010000 */
[----:B------:R-:W-:Y:S05]  /*b870*/  BRA.U UP0, `(.L_x_13) ;  /* 0x0000000100a07547 */ /* 0x000fea000b800000 */
[----:B------:R-:W0:Y:S01]  /*b880*/  S2UR UR5, SR_CgaCtaId ;  /* 0x00000000000579c3 */ /* 0x000e220000008800 */
[----:B------:R-:W-:Y:S01]  /*b890*/  NOP ;  /* 0x0000000000007918 */ /* 0x000fe20000000000 */
[----:B------:R-:W-:Y:S01]  /*b8a0*/  UMOV UR4, 0x50 ;  /* 0x0000005000047882 */ /* 0x000fe20000000000 */
[----:B------:R-:W-:Y:S02]  /*b8b0*/  IMAD.U32 R0, RZ, RZ, UR8 ;  /* 0x00000008ff007e24 */ /* 0x000fe4000f8e00ff */
[----:B-1----:R-:W-:Y:S02]  /*b8c0*/  IMAD.MOV.U32 R3, RZ, RZ, 0xf ;  /* 0x0000000fff037424 */ /* 0x002fe400078e00ff */
[----:B------:R-:W-:Y:S01]  /*b8d0*/  IMAD.MOV.U32 R7, RZ, RZ, 0x1 ;  /* 0x00000001ff077424 */ /* 0x000fe200078e00ff */
[----:B------:R-:W-:-:S04]  /*b8e0*/  LOP3.LUT R0, R0, 0xffff, RZ, 0xc0, !PT ;  /* 0x0000ffff00007812 */ /* 0x000fc800078ec0ff */
[----:B------:R-:W-:-:S05]  /*b8f0*/  SHF.R.U32.HI R0, RZ, 0x5, R0 ;  /* 0x00000005ff007819 */ /* 0x000fca0000011600 */
[----:B------:R-:W-:Y:S01]  /*b900*/  VIADD R2, R0, 0x10 ;  /* 0x0000001000027836 */ /* 0x000fe20000000000 */
[----:B------:R-:W-:Y:S01]  /*b910*/  SHF.L.U32 R0, R3, R0, RZ ;  /* 0x0000000003007219 */ /* 0x000fe200000006ff */
[----:B0-----:R-:W-:-:S03]  /*b920*/  ULEA UR6, UR5, UR4, 0x18 ;  /* 0x0000000405067291 */ /* 0x001fc6000f8ec0ff */
[----:B------:R-:W-:-:S04]  /*b930*/  SHF.L.U32 R3, R7, R2, RZ ;  /* 0x0000000207037219 */ /* 0x000fc800000006ff */
[----:B------:R-:W-:Y:S02]  /*b940*/  LOP3.LUT R0, R3, R0, RZ, 0xfc, !PT ;  /* 0x0000000003007212 */ /* 0x000fe400078efcff */
[----:B------:R-:W0:Y:S02]  /*b950*/  LDS R5, [UR6] ;  /* 0x00000006ff057984 */ /* 0x000e240008000800 */
[C---:B------:R-:W-:Y:S02]  /*b960*/  LOP3.LUT R2, R0.reuse, 0xffff, RZ, 0xc0, !PT ;  /* 0x0000ffff00027812 */ /* 0x040fe400078ec0ff */
[----:B0-----:R-:W-:-:S04]  /*b970*/  LOP3.LUT R3, R0, 0xffff, R5, 0x80, !PT ;  /* 0x0000ffff00037812 */ /* 0x001fc800078e8005 */
[----:B------:R-:W-:-:S13]  /*b980*/  ISETP.NE.AND P0, PT, R3, R2, PT ;  /* 0x000000020300720c */ /* 0x000fda0003f05270 */
[----:B------:R-:W-:Y:S05]  /*b990*/  @P0 BRA `(.L_x_14) ;  /* 0x0000000000500947 */ /* 0x000fea0003800000 */
[----:B------:R-:W-:Y:S02]  /*b9a0*/  SHF.R.U32.HI R5, RZ, 0x10, R5 ;  /* 0x00000010ff057819 */ /* 0x000fe40000011605 */
[----:B------:R-:W-:-:S04]  /*b9b0*/  SHF.R.U32.HI R2, RZ, 0x10, R0 ;  /* 0x00000010ff027819 */ /* 0x000fc80000011600 */
[----:B------:R-:W-:-:S04]  /*b9c0*/  LOP3.LUT R5, R5, R2, RZ, 0xc0, !PT ;  /* 0x0000000205057212 */ /* 0x000fc800078ec0ff */
[----:B------:R-:W-:-:S13]  /*b9d0*/  ISETP.NE.AND P0, PT, R5, R2, PT ;  /* 0x000000020500720c */ /* 0x000fda0003f05270 */
[----:B------:R-:W-:Y:S05]  /*b9e0*/  @P0 BRA `(.L_x_15) ;  /* 0x0000000000300947 */ /* 0x000fea0003800000 */
[----:B------:R-:W-:Y:S01]  /*b9f0*/  R2UR UR4, R0 ;  /* 0x00000000000472ca */ /* 0x000fe200000e0000 */
[----:B------:R-:W-:Y:S01]  /*ba00*/  VOTEU.ANY UR5, UPT, PT ;  /* 0x0000000000057886 */ /* 0x000fe200038e0100 */
[----:B------:R-:W0:Y:S01]  /*ba10*/  S2R R0, SR_LANEID ;  /* 0x0000000000007919 */ /* 0x000e220000000000 */
[----:B------:R-:W-:-:S10]  /*ba20*/  UFLO.U32 UR5, UR5 ;  /* 0x00000005000572bd */ /* 0x000fd400080e0000 */
[----:B------:R-:W-:-:S06]  /*ba30*/  ULOP3.LUT UR4, URZ, UR4, URZ, 0x33, !UPT ;  /* 0x00000004ff047292 */ /* 0x000fcc000f8e33ff */
[----:B------:R-:W-:-:S04]  /*ba40*/  IMAD.U32 R2, RZ, RZ, UR4 ;  /* 0x00000004ff027e24 */ /* 0x000fc8000f8e00ff */
[----:B------:R-:W1:Y:S02]  /*ba50*/  REDUX UR7, R2 ;  /* 0x00000000020773c4 */ /* 0x000e640000000000 */
[----:B------:R2:W-:Y:S01]  /*ba60*/  UTCATOMSWS.AND URZ, UR4 ;  /* 0x0000000400ff79e3 */ /* 0x0005e20008000000 */
[----:B0-----:R-:W-:Y:S01]  /*ba70*/  ISETP.EQ.U32.AND P0, PT, R0, UR5, PT ;  /* 0x0000000500007c0c */ /* 0x001fe2000bf02070 */
[----:B-1----:R-:W-:-:S12]  /*ba80*/  IMAD.U32 R0, RZ, RZ, UR7 ;  /* 0x00000007ff007e24 */ /* 0x002fd8000f8e00ff */
[----:B------:R2:W-:Y:S01]  /*ba90*/  @P0 ATOMS.AND RZ, [UR6], R0 ;  /* 0x00000000ffff098c */ /* 0x0005e2000a800006 */
[----:B------:R-:W-:Y:S05]  /*baa0*/  BRA `(.L_x_13) ;  /* 0x0000000000147947 */ /* 0x000fea0003800000 */
.L_x_15:
[----:B------:R-:W-:-:S07]  /*bab0*/  MOV R2, 0xbad0 ;  /* 0x0000bad000027802 */ /* 0x000fce0000000f00 */
[----:B------:R-:W-:Y:S05]  /*bac0*/  CALL.REL.NOINC `($__internal_0_$__cuda_sm10x_tcgen05_guardrail_trap_col_being_dealloced_not_returned_by_alloc) ;  /* 0x00000000002c7944 */ /* 0x000fea0003c00000 */
[----:B------:R-:W-:Y:S05]  /*bad0*/  BRA `(.L_x_13) ;  /* 0x0000000000087947 */ /* 0x000fea0003800000 */
.L_x_14:
[----:B------:R-:W-:-:S07]  /*bae0*/  MOV R2, 0xbb00 ;  /* 0x0000bb0000027802 */ /* 0x000fce0000000f00 */
[----:B------:R-:W-:Y:S05]  /*baf0*/  CALL.REL.NOINC `($__internal_2_$__cuda_sm10x_tcgen05_guardrail_trap_unallocated_columns_being_dealloced) ;  /* 0x0000000000387944 */ /* 0x000fea0003c00000 */
.L_x_13:
[----:B------:R-:W-:Y:S01]  /*bb00*/  NOP ;  /* 0x0000000000007918 */ /* 0x000fe20000000000 */
[----:B--2---:R-:W-:Y:S05]  /*bb10*/  EXIT ;  /* 0x000000000000794d */ /* 0x004fea0003800000 */
.L_x_8:
[----:B------:R-:W0:Y:S02]  /*bb20*/  SYNCS.PHASECHK.TRANS64.TRYWAIT P2, [UR11], R22 ;  /* 0x00000016ff0075a7 */ /* 0x000e24000804110b */
[----:B0-----:R-:W-:Y:S05]  /*bb30*/  @!P2 BRA `(.L_x_8) ;  /* 0xfffffffc00f8a947 */ /* 0x001fea000383ffff */
[----:B------:R-:W-:Y:S05]  /*bb40*/  BRA `(.L_x_16) ;  /* 0xffffffbc00547947 */ /* 0x000fea000383ffff */
.L_x_12:
[----:B------:R-:W0:Y:S02]  /*bb50*/  SYNCS.PHASECHK.TRANS64.TRYWAIT P2, [UR11], R2 ;  /* 0x00000002ff0075a7 */ /* 0x000e24000804110b */
[----:B0-----:R-:W-:Y:S05]  /*bb60*/  @!P2 BRA `(.L_x_12) ;  /* 0xfffffffc00f8a947 */ /* 0x001fea000383ffff */
[----:B------:R-:W-:Y:S05]  /*bb70*/  BRA `(.L_x_11) ;  /* 0xffffffdc009c7947 */ /* 0x000fea000383ffff */
        .weak           $__internal_0_$__cuda_sm10x_tcgen05_guardrail_trap_col_being_dealloced_not_returned_by_alloc
        .type           $__internal_0_$__cuda_sm10x_tcgen05_guardrail_trap_col_being_dealloced_not_returned_by_alloc,@function
        .size           $__internal_0_$__cuda_sm10x_tcgen05_guardrail_trap_col_being_dealloced_not_returned_by_alloc,($__internal_1_$__cuda_sm10x_tcgen05_guardrail_trap_phase_invalid_during_alloc - $__internal_0_$__cuda_sm10x_tcgen05_guardrail_trap_col_being_dealloced_not_returned_by_alloc)
$__internal_0_$__cuda_sm10x_tcgen05_guardrail_trap_col_being_dealloced_not_returned_by_alloc:
[----:B------:R-:W-:Y:S05]  /*bb80*/  BPT.TRAP 0x1 ;  /* 0x000000040000795c */ /* 0x000fea0000300000 */
[----:B------:R-:W-:-:S04]  /*bb90*/  IMAD.MOV.U32 R3, RZ, RZ, 0x0 ;  /* 0x00000000ff037424 */ /* 0x000fc800078e00ff */
[----:B------:R-:W-:Y:S05]  /*bba0*/  RET.REL.NODEC R2 `(matmul_kernel) ;  /* 0xffffff4402147950 */ /* 0x000fea0003c3ffff */
        .weak           $__internal_1_$__cuda_sm10x_tcgen05_guardrail_trap_phase_invalid_during_alloc
        .type           $__internal_1_$__cuda_sm10x_tcgen05_guardrail_trap_phase_invalid_during_alloc,@function
        .size           $__internal_1_$__cuda_sm10x_tcgen05_guardrail_trap_phase_invalid_during_alloc,($__internal_2_$__cuda_sm10x_tcgen05_guardrail_trap_unallocated_columns_being_dealloced - $__internal_1_$__cuda_sm10x_tcgen05_guardrail_trap_phase_invalid_during_alloc)
$__internal_1_$__cuda_sm10x_tcgen05_guardrail_trap_phase_invalid_during_alloc:
[----:B------:R-:W-:Y:S05]  /*bbb0*/  BPT.TRAP 0x1 ;  /* 0x000000040000795c */ /* 0x000fea0000300000 */
[----:B------:R-:W-:-:S04]  /*bbc0*/  IMAD.MOV.U32 R3, RZ, RZ, 0x0 ;  /* 0x00000000ff037424 */ /* 0x000fc800078e00ff */
[----:B------:R-:W-:Y:S05]  /*bbd0*/  RET.REL.NODEC R2 `(matmul_kernel) ;  /* 0xffffff4402087950 */ /* 0x000fea0003c3ffff */
        .weak           $__internal_2_$__cuda_sm10x_tcgen05_guardrail_trap_unallocated_columns_being_dealloced
        .type           $__internal_2_$__cuda_sm10x_tcgen05_guardrail_trap_unallocated_columns_being_dealloced,@function
        .size           $__internal_2_$__cuda_sm10x_tcgen05_guardrail_trap_unallocated_columns_being_dealloced,(.L_x_20 - $__internal_2_$__cuda_sm10x_tcgen05_guardrail_trap_unallocated_columns_being_dealloced)
$__internal_2_$__cuda_sm10x_tcgen05_guardrail_trap_unallocated_columns_being_dealloced:
[----:B------:R-:W-:Y:S05]  /*bbe0*/  BPT.TRAP 0x1 ;  /* 0x000000040000795c */ /* 0x000fea0000300000 */
[----:B------:R-:W-:-:S04]  /*bbf0*/  IMAD.MOV.U32 R3, RZ, RZ, 0x0 ;  /* 0x00000000ff037424 */ /* 0x000fc800078e00ff */
[----:B------:R-:W-:Y:S05]  /*bc00*/  RET.REL.NODEC R2 `(matmul_kernel) ;  /* 0xffffff4002fc7950 */ /* 0x000fea0003c3ffff */
.L_x_17:
[----:B------:R-:W-:-:S00]  /*bc10*/  BRA `(.L_x_17) ;  /* 0xfffffffc00fc7947 */ /* 0x000fc0000383ffff */
[----:B------:R-:W-:-:S00]  /*bc20*/  NOP ;  /* 0x0000000000007918 */ /* 0x000fc00000000000 */
        /* <DEDUP_REMOVED lines=13> */
.L_x_20:


//--------------------- .nv.shared.matmul_kernel  --------------------------
	.section	.nv.shared.matmul_kernel,"aw",@nobits
	.sectionflags	@""
	.align	16
	.zero		1024


//--------------------- .nv.shared.reserved.0     --------------------------
	.section	.nv.shared.reserved.0,"aw",@nobits
	.align	8
	.weak		__nv_reservedSMEM_offset_0_alias
	.size		__nv_reservedSMEM_offset_0_alias, 0, 64
	.other		__nv_reservedSMEM_offset_0_alias,@"STO_CUDA_RESERVED_SHARED STV_DEFAULT"
__nv_reservedSMEM_offset_0_alias:
	.zero		0
.nv.shared.reserved.0:
	.zero		64
	.weak		__nv_reservedSMEM_allocation_phase
	.type		__nv_reservedSMEM_allocation_phase,@object
	.size		__nv_reservedSMEM_allocation_phase,(.L_0 - __nv_reservedSMEM_allocation_phase)
__nv_reservedSMEM_allocation_phase:
	.zero		1
.L_0:
	.zero		7
	.weak		__nv_reservedSMEM_devtool_atexit_pc
	.type		__nv_reservedSMEM_devtool_atexit_pc,@object
	.size		__nv_reservedSMEM_devtool_atexit_pc,(__nv_reservedSMEM_allocation_mask - __nv_reservedSMEM_devtool_atexit_pc)
__nv_reservedSMEM_devtool_atexit_pc:
	.zero		8
	.weak		__nv_reservedSMEM_allocation_mask
	.type		__nv_reservedSMEM_allocation_mask,@object
	.size		__nv_reservedSMEM_allocation_mask,(.L_2 - __nv_reservedSMEM_allocation_mask)
__nv_reservedSMEM_allocation_mask:
	.zero		4
.L_2:


//--------------------- .nv.constant0.matmul_kernel --------------------------
	.section	.nv.constant0.matmul_kernel,"a",@progbits
	.sectionflags	@""
	.align	4
.nv.constant0.matmul_kernel:
	.zero		976


//--------------------- SYMBOLS --------------------------

	.type		.nv.reservedSmem.offset0,@object
	.size		.nv.reservedSmem.offset0,0x4
	.type		.nv.reservedSmem.cap,@object
	.size		.nv.reservedSmem.cap,0x4
